//
// Generated by NVIDIA NVVM Compiler
//
// Compiler Build ID: CL-36424714
// Cuda compilation tools, release 13.0, V13.0.88
// Based on NVVM 20.0.0
//

.version 9.0
.target sm_100
.address_size 64

	// .globl	my_kernel_kernel0
// _ZZ17my_kernel_kernel0E20placeholder_d_shared has been demoted
// _ZZ17my_kernel_kernel0E18placeholder_shared has been demoted

.visible .entry my_kernel_kernel0(
	.param .u64 .ptr .align 1 my_kernel_kernel0_param_0,
	.param .u64 .ptr .align 1 my_kernel_kernel0_param_1,
	.param .u64 .ptr .align 1 my_kernel_kernel0_param_2,
	.param .u64 .ptr .align 1 my_kernel_kernel0_param_3
)
{
	.reg .pred 	%p<8>;
	.reg .b32 	%r<77>;
	.reg .b32 	%f<346>;
	.reg .b64 	%rd<34>;
	// demoted variable
	.shared .align 4 .b8 _ZZ17my_kernel_kernel0E20placeholder_d_shared[4096];
	// demoted variable
	.shared .align 4 .b8 _ZZ17my_kernel_kernel0E18placeholder_shared[16384];
	mov.b32 	%r73, 0;
	mov.pred 	%p7, -1;
	mov.f32 	%f314, 0f00000000;
	mov.u32 	%r17, _ZZ17my_kernel_kernel0E20placeholder_d_shared;
	mov.f32 	%f315, %f314;
	mov.f32 	%f316, %f314;
	mov.f32 	%f317, %f314;
	mov.f32 	%f318, %f314;
	mov.f32 	%f319, %f314;
	mov.f32 	%f320, %f314;
	mov.f32 	%f321, %f314;
	mov.f32 	%f322, %f314;
	mov.f32 	%f323, %f314;
	mov.f32 	%f324, %f314;
	mov.f32 	%f325, %f314;
	mov.f32 	%f326, %f314;
	mov.f32 	%f327, %f314;
	mov.f32 	%f328, %f314;
	mov.f32 	%f329, %f314;
$L__BB0_1:
	mov.pred 	%p1, %p7;
	bar.sync 	0;
	mov.b32 	%r74, 0;
$L__BB0_2:
	ld.param.u64 	%rd30, [my_kernel_kernel0_param_0];
	shl.b32 	%r11, %r74, 1;
	and.b32  	%r12, %r11, 1024;
	and.b32  	%r13, %r74, 496;
	add.s32 	%r14, %r13, %r73;
	add.s32 	%r15, %r14, %r12;
	cvta.to.global.u64 	%rd5, %rd30;
	mul.wide.u32 	%rd6, %r15, 4;
	add.s64 	%rd7, %rd5, %rd6;
	ld.global.nc.f32 	%f50, [%rd7];
	shl.b32 	%r16, %r74, 2;
	add.s32 	%r18, %r17, %r16;
	st.shared.f32 	[%r18], %f50;
	add.s32 	%r19, %r74, 1;
	shl.b32 	%r20, %r19, 1;
	and.b32  	%r21, %r20, 1024;
	and.b32  	%r22, %r19, 497;
	add.s32 	%r23, %r22, %r73;
	add.s32 	%r24, %r23, %r21;
	mul.wide.u32 	%rd8, %r24, 4;
	add.s64 	%rd9, %rd5, %rd8;
	ld.global.nc.f32 	%f51, [%rd9];
	st.shared.f32 	[%r18+4], %f51;
	add.s32 	%r25, %r74, 2;
	shl.b32 	%r26, %r25, 1;
	and.b32  	%r27, %r26, 1024;
	and.b32  	%r28, %r25, 498;
	add.s32 	%r29, %r28, %r73;
	add.s32 	%r30, %r29, %r27;
	mul.wide.u32 	%rd10, %r30, 4;
	add.s64 	%rd11, %rd5, %rd10;
	ld.global.nc.f32 	%f52, [%rd11];
	st.shared.f32 	[%r18+8], %f52;
	ld.global.nc.f32 	%f53, [%rd9+8];
	st.shared.f32 	[%r18+12], %f53;
	add.s32 	%r31, %r74, 4;
	shl.b32 	%r32, %r31, 1;
	and.b32  	%r33, %r32, 1024;
	and.b32  	%r34, %r31, 500;
	add.s32 	%r35, %r34, %r73;
	add.s32 	%r36, %r35, %r33;
	mul.wide.u32 	%rd12, %r36, 4;
	add.s64 	%rd13, %rd5, %rd12;
	ld.global.nc.f32 	%f54, [%rd13];
	st.shared.f32 	[%r18+16], %f54;
	ld.global.nc.f32 	%f55, [%rd9+16];
	st.shared.f32 	[%r18+20], %f55;
	ld.global.nc.f32 	%f56, [%rd11+16];
	st.shared.f32 	[%r18+24], %f56;
	ld.global.nc.f32 	%f57, [%rd9+24];
	st.shared.f32 	[%r18+28], %f57;
	add.s32 	%r37, %r74, 8;
	shl.b32 	%r38, %r37, 1;
	and.b32  	%r39, %r38, 1024;
	and.b32  	%r40, %r37, 504;
	add.s32 	%r41, %r40, %r73;
	add.s32 	%r42, %r41, %r39;
	mul.wide.u32 	%rd14, %r42, 4;
	add.s64 	%rd15, %rd5, %rd14;
	ld.global.nc.f32 	%f58, [%rd15];
	st.shared.f32 	[%r18+32], %f58;
	ld.global.nc.f32 	%f59, [%rd9+32];
	st.shared.f32 	[%r18+36], %f59;
	ld.global.nc.f32 	%f60, [%rd11+32];
	st.shared.f32 	[%r18+40], %f60;
	ld.global.nc.f32 	%f61, [%rd9+40];
	st.shared.f32 	[%r18+44], %f61;
	ld.global.nc.f32 	%f62, [%rd13+32];
	st.shared.f32 	[%r18+48], %f62;
	ld.global.nc.f32 	%f63, [%rd9+48];
	st.shared.f32 	[%r18+52], %f63;
	ld.global.nc.f32 	%f64, [%rd11+48];
	st.shared.f32 	[%r18+56], %f64;
	ld.global.nc.f32 	%f65, [%rd9+56];
	st.shared.f32 	[%r18+60], %f65;
	add.s32 	%r74, %r74, 16;
	setp.ne.s32 	%p3, %r74, 1024;
	@%p3 bra 	$L__BB0_2;
	mov.u32 	%r44, %ctaid.x;
	shl.b32 	%r45, %r44, 13;
	add.s32 	%r4, %r73, %r45;
	mov.b32 	%r75, 0;
$L__BB0_4:
	ld.param.u64 	%rd31, [my_kernel_kernel0_param_1];
	shl.b32 	%r46, %r75, 4;
	mov.u32 	%r47, _ZZ17my_kernel_kernel0E18placeholder_shared;
	add.s32 	%r48, %r47, %r46;
	shl.b32 	%r49, %r75, 3;
	and.b32  	%r50, %r49, 7168;
	shl.b32 	%r51, %r75, 2;
	and.b32  	%r52, %r51, 480;
	add.s32 	%r53, %r4, %r50;
	add.s32 	%r54, %r53, %r52;
	cvta.to.global.u64 	%rd16, %rd31;
	mul.wide.u32 	%rd17, %r54, 4;
	add.s64 	%rd18, %rd16, %rd17;
	ld.global.nc.v4.f32 	{%f66, %f67, %f68, %f69}, [%rd18];
	st.shared.v4.f32 	[%r48], {%f66, %f67, %f68, %f69};
	add.s32 	%r55, %r51, 4;
	and.b32  	%r56, %r55, 484;
	add.s32 	%r57, %r53, %r56;
	mul.wide.u32 	%rd19, %r57, 4;
	add.s64 	%rd20, %rd16, %rd19;
	ld.global.nc.v4.f32 	{%f70, %f71, %f72, %f73}, [%rd20];
	st.shared.v4.f32 	[%r48+16], {%f70, %f71, %f72, %f73};
	add.s32 	%r58, %r51, 8;
	and.b32  	%r59, %r58, 488;
	add.s32 	%r60, %r53, %r59;
	mul.wide.u32 	%rd21, %r60, 4;
	add.s64 	%rd22, %rd16, %rd21;
	ld.global.nc.v4.f32 	{%f74, %f75, %f76, %f77}, [%rd22];
	st.shared.v4.f32 	[%r48+32], {%f74, %f75, %f76, %f77};
	ld.global.nc.v4.f32 	{%f78, %f79, %f80, %f81}, [%rd20+32];
	st.shared.v4.f32 	[%r48+48], {%f78, %f79, %f80, %f81};
	add.s32 	%r61, %r51, 16;
	and.b32  	%r62, %r61, 496;
	add.s32 	%r63, %r53, %r62;
	mul.wide.u32 	%rd23, %r63, 4;
	add.s64 	%rd24, %rd16, %rd23;
	ld.global.nc.v4.f32 	{%f82, %f83, %f84, %f85}, [%rd24];
	st.shared.v4.f32 	[%r48+64], {%f82, %f83, %f84, %f85};
	ld.global.nc.v4.f32 	{%f86, %f87, %f88, %f89}, [%rd20+64];
	st.shared.v4.f32 	[%r48+80], {%f86, %f87, %f88, %f89};
	ld.global.nc.v4.f32 	{%f90, %f91, %f92, %f93}, [%rd22+64];
	st.shared.v4.f32 	[%r48+96], {%f90, %f91, %f92, %f93};
	ld.global.nc.v4.f32 	{%f94, %f95, %f96, %f97}, [%rd20+96];
	st.shared.v4.f32 	[%r48+112], {%f94, %f95, %f96, %f97};
	add.s32 	%r75, %r75, 8;
	setp.ne.s32 	%p4, %r75, 1024;
	@%p4 bra 	$L__BB0_4;
	bar.sync 	0;
	mov.b32 	%r76, 0;
$L__BB0_6:
	shl.b32 	%r65, %r76, 5;
	mov.u32 	%r66, _ZZ17my_kernel_kernel0E20placeholder_d_shared;
	add.s32 	%r67, %r66, %r65;
	ld.shared.f32 	%f98, [%r67];
	mov.u32 	%r68, _ZZ17my_kernel_kernel0E18placeholder_shared;
	add.s32 	%r69, %r68, %r65;
	ld.shared.f32 	%f99, [%r69];
	fma.rn.f32 	%f100, %f98, %f99, %f329;
	ld.shared.f32 	%f101, [%r69+2048];
	fma.rn.f32 	%f102, %f98, %f101, %f328;
	ld.shared.f32 	%f103, [%r67+4];
	ld.shared.f32 	%f104, [%r69+4];
	fma.rn.f32 	%f105, %f103, %f104, %f100;
	ld.shared.f32 	%f106, [%r69+2052];
	fma.rn.f32 	%f107, %f103, %f106, %f102;
	ld.shared.f32 	%f108, [%r67+8];
	ld.shared.f32 	%f109, [%r69+8];
	fma.rn.f32 	%f110, %f108, %f109, %f105;
	ld.shared.f32 	%f111, [%r69+2056];
	fma.rn.f32 	%f112, %f108, %f111, %f107;
	ld.shared.f32 	%f113, [%r67+12];
	ld.shared.f32 	%f114, [%r69+12];
	fma.rn.f32 	%f115, %f113, %f114, %f110;
	ld.shared.f32 	%f116, [%r69+2060];
	fma.rn.f32 	%f117, %f113, %f116, %f112;
	ld.shared.f32 	%f118, [%r67+16];
	ld.shared.f32 	%f119, [%r69+16];
	fma.rn.f32 	%f120, %f118, %f119, %f115;
	ld.shared.f32 	%f121, [%r69+2064];
	fma.rn.f32 	%f122, %f118, %f121, %f117;
	ld.shared.f32 	%f123, [%r67+20];
	ld.shared.f32 	%f124, [%r69+20];
	fma.rn.f32 	%f125, %f123, %f124, %f120;
	ld.shared.f32 	%f126, [%r69+2068];
	fma.rn.f32 	%f127, %f123, %f126, %f122;
	ld.shared.f32 	%f128, [%r67+24];
	ld.shared.f32 	%f129, [%r69+24];
	fma.rn.f32 	%f130, %f128, %f129, %f125;
	ld.shared.f32 	%f131, [%r69+2072];
	fma.rn.f32 	%f132, %f128, %f131, %f127;
	ld.shared.f32 	%f133, [%r67+28];
	ld.shared.f32 	%f134, [%r69+28];
	fma.rn.f32 	%f329, %f133, %f134, %f130;
	ld.shared.f32 	%f135, [%r69+2076];
	fma.rn.f32 	%f328, %f133, %f135, %f132;
	ld.shared.f32 	%f136, [%r69+4096];
	fma.rn.f32 	%f137, %f98, %f136, %f327;
	ld.shared.f32 	%f138, [%r69+6144];
	fma.rn.f32 	%f139, %f98, %f138, %f326;
	ld.shared.f32 	%f140, [%r69+4100];
	fma.rn.f32 	%f141, %f103, %f140, %f137;
	ld.shared.f32 	%f142, [%r69+6148];
	fma.rn.f32 	%f143, %f103, %f142, %f139;
	ld.shared.f32 	%f144, [%r69+4104];
	fma.rn.f32 	%f145, %f108, %f144, %f141;
	ld.shared.f32 	%f146, [%r69+6152];
	fma.rn.f32 	%f147, %f108, %f146, %f143;
	ld.shared.f32 	%f148, [%r69+4108];
	fma.rn.f32 	%f149, %f113, %f148, %f145;
	ld.shared.f32 	%f150, [%r69+6156];
	fma.rn.f32 	%f151, %f113, %f150, %f147;
	ld.shared.f32 	%f152, [%r69+4112];
	fma.rn.f32 	%f153, %f118, %f152, %f149;
	ld.shared.f32 	%f154, [%r69+6160];
	fma.rn.f32 	%f155, %f118, %f154, %f151;
	ld.shared.f32 	%f156, [%r69+4116];
	fma.rn.f32 	%f157, %f123, %f156, %f153;
	ld.shared.f32 	%f158, [%r69+6164];
	fma.rn.f32 	%f159, %f123, %f158, %f155;
	ld.shared.f32 	%f160, [%r69+4120];
	fma.rn.f32 	%f161, %f128, %f160, %f157;
	ld.shared.f32 	%f162, [%r69+6168];
	fma.rn.f32 	%f163, %f128, %f162, %f159;
	ld.shared.f32 	%f164, [%r69+4124];
	fma.rn.f32 	%f327, %f133, %f164, %f161;
	ld.shared.f32 	%f165, [%r69+6172];
	fma.rn.f32 	%f326, %f133, %f165, %f163;
	ld.shared.f32 	%f166, [%r69+8192];
	fma.rn.f32 	%f167, %f98, %f166, %f325;
	ld.shared.f32 	%f168, [%r69+10240];
	fma.rn.f32 	%f169, %f98, %f168, %f324;
	ld.shared.f32 	%f170, [%r69+8196];
	fma.rn.f32 	%f171, %f103, %f170, %f167;
	ld.shared.f32 	%f172, [%r69+10244];
	fma.rn.f32 	%f173, %f103, %f172, %f169;
	ld.shared.f32 	%f174, [%r69+8200];
	fma.rn.f32 	%f175, %f108, %f174, %f171;
	ld.shared.f32 	%f176, [%r69+10248];
	fma.rn.f32 	%f177, %f108, %f176, %f173;
	ld.shared.f32 	%f178, [%r69+8204];
	fma.rn.f32 	%f179, %f113, %f178, %f175;
	ld.shared.f32 	%f180, [%r69+10252];
	fma.rn.f32 	%f181, %f113, %f180, %f177;
	ld.shared.f32 	%f182, [%r69+8208];
	fma.rn.f32 	%f183, %f118, %f182, %f179;
	ld.shared.f32 	%f184, [%r69+10256];
	fma.rn.f32 	%f185, %f118, %f184, %f181;
	ld.shared.f32 	%f186, [%r69+8212];
	fma.rn.f32 	%f187, %f123, %f186, %f183;
	ld.shared.f32 	%f188, [%r69+10260];
	fma.rn.f32 	%f189, %f123, %f188, %f185;
	ld.shared.f32 	%f190, [%r69+8216];
	fma.rn.f32 	%f191, %f128, %f190, %f187;
	ld.shared.f32 	%f192, [%r69+10264];
	fma.rn.f32 	%f193, %f128, %f192, %f189;
	ld.shared.f32 	%f194, [%r69+8220];
	fma.rn.f32 	%f325, %f133, %f194, %f191;
	ld.shared.f32 	%f195, [%r69+10268];
	fma.rn.f32 	%f324, %f133, %f195, %f193;
	ld.shared.f32 	%f196, [%r69+12288];
	fma.rn.f32 	%f197, %f98, %f196, %f323;
	ld.shared.f32 	%f198, [%r69+14336];
	fma.rn.f32 	%f199, %f98, %f198, %f322;
	ld.shared.f32 	%f200, [%r69+12292];
	fma.rn.f32 	%f201, %f103, %f200, %f197;
	ld.shared.f32 	%f202, [%r69+14340];
	fma.rn.f32 	%f203, %f103, %f202, %f199;
	ld.shared.f32 	%f204, [%r69+12296];
	fma.rn.f32 	%f205, %f108, %f204, %f201;
	ld.shared.f32 	%f206, [%r69+14344];
	fma.rn.f32 	%f207, %f108, %f206, %f203;
	ld.shared.f32 	%f208, [%r69+12300];
	fma.rn.f32 	%f209, %f113, %f208, %f205;
	ld.shared.f32 	%f210, [%r69+14348];
	fma.rn.f32 	%f211, %f113, %f210, %f207;
	ld.shared.f32 	%f212, [%r69+12304];
	fma.rn.f32 	%f213, %f118, %f212, %f209;
	ld.shared.f32 	%f214, [%r69+14352];
	fma.rn.f32 	%f215, %f118, %f214, %f211;
	ld.shared.f32 	%f216, [%r69+12308];
	fma.rn.f32 	%f217, %f123, %f216, %f213;
	ld.shared.f32 	%f218, [%r69+14356];
	fma.rn.f32 	%f219, %f123, %f218, %f215;
	ld.shared.f32 	%f220, [%r69+12312];
	fma.rn.f32 	%f221, %f128, %f220, %f217;
	ld.shared.f32 	%f222, [%r69+14360];
	fma.rn.f32 	%f223, %f128, %f222, %f219;
	ld.shared.f32 	%f224, [%r69+12316];
	fma.rn.f32 	%f323, %f133, %f224, %f221;
	ld.shared.f32 	%f225, [%r69+14364];
	fma.rn.f32 	%f322, %f133, %f225, %f223;
	ld.shared.f32 	%f226, [%r67+2048];
	fma.rn.f32 	%f227, %f226, %f99, %f321;
	fma.rn.f32 	%f228, %f226, %f101, %f320;
	ld.shared.f32 	%f229, [%r67+2052];
	fma.rn.f32 	%f230, %f229, %f104, %f227;
	fma.rn.f32 	%f231, %f229, %f106, %f228;
	ld.shared.f32 	%f232, [%r67+2056];
	fma.rn.f32 	%f233, %f232, %f109, %f230;
	fma.rn.f32 	%f234, %f232, %f111, %f231;
	ld.shared.f32 	%f235, [%r67+2060];
	fma.rn.f32 	%f236, %f235, %f114, %f233;
	fma.rn.f32 	%f237, %f235, %f116, %f234;
	ld.shared.f32 	%f238, [%r67+2064];
	fma.rn.f32 	%f239, %f238, %f119, %f236;
	fma.rn.f32 	%f240, %f238, %f121, %f237;
	ld.shared.f32 	%f241, [%r67+2068];
	fma.rn.f32 	%f242, %f241, %f124, %f239;
	fma.rn.f32 	%f243, %f241, %f126, %f240;
	ld.shared.f32 	%f244, [%r67+2072];
	fma.rn.f32 	%f245, %f244, %f129, %f242;
	fma.rn.f32 	%f246, %f244, %f131, %f243;
	ld.shared.f32 	%f247, [%r67+2076];
	fma.rn.f32 	%f321, %f247, %f134, %f245;
	fma.rn.f32 	%f320, %f247, %f135, %f246;
	fma.rn.f32 	%f248, %f226, %f136, %f319;
	fma.rn.f32 	%f249, %f226, %f138, %f318;
	fma.rn.f32 	%f250, %f229, %f140, %f248;
	fma.rn.f32 	%f251, %f229, %f142, %f249;
	fma.rn.f32 	%f252, %f232, %f144, %f250;
	fma.rn.f32 	%f253, %f232, %f146, %f251;
	fma.rn.f32 	%f254, %f235, %f148, %f252;
	fma.rn.f32 	%f255, %f235, %f150, %f253;
	fma.rn.f32 	%f256, %f238, %f152, %f254;
	fma.rn.f32 	%f257, %f238, %f154, %f255;
	fma.rn.f32 	%f258, %f241, %f156, %f256;
	fma.rn.f32 	%f259, %f241, %f158, %f257;
	fma.rn.f32 	%f260, %f244, %f160, %f258;
	fma.rn.f32 	%f261, %f244, %f162, %f259;
	fma.rn.f32 	%f319, %f247, %f164, %f260;
	fma.rn.f32 	%f318, %f247, %f165, %f261;
	fma.rn.f32 	%f262, %f226, %f166, %f317;
	fma.rn.f32 	%f263, %f226, %f168, %f316;
	fma.rn.f32 	%f264, %f229, %f170, %f262;
	fma.rn.f32 	%f265, %f229, %f172, %f263;
	fma.rn.f32 	%f266, %f232, %f174, %f264;
	fma.rn.f32 	%f267, %f232, %f176, %f265;
	fma.rn.f32 	%f268, %f235, %f178, %f266;
	fma.rn.f32 	%f269, %f235, %f180, %f267;
	fma.rn.f32 	%f270, %f238, %f182, %f268;
	fma.rn.f32 	%f271, %f238, %f184, %f269;
	fma.rn.f32 	%f272, %f241, %f186, %f270;
	fma.rn.f32 	%f273, %f241, %f188, %f271;
	fma.rn.f32 	%f274, %f244, %f190, %f272;
	fma.rn.f32 	%f275, %f244, %f192, %f273;
	fma.rn.f32 	%f317, %f247, %f194, %f274;
	fma.rn.f32 	%f316, %f247, %f195, %f275;
	fma.rn.f32 	%f276, %f226, %f196, %f315;
	fma.rn.f32 	%f277, %f226, %f198, %f314;
	fma.rn.f32 	%f278, %f229, %f200, %f276;
	fma.rn.f32 	%f279, %f229, %f202, %f277;
	fma.rn.f32 	%f280, %f232, %f204, %f278;
	fma.rn.f32 	%f281, %f232, %f206, %f279;
	fma.rn.f32 	%f282, %f235, %f208, %f280;
	fma.rn.f32 	%f283, %f235, %f210, %f281;
	fma.rn.f32 	%f284, %f238, %f212, %f282;
	fma.rn.f32 	%f285, %f238, %f214, %f283;
	fma.rn.f32 	%f286, %f241, %f216, %f284;
	fma.rn.f32 	%f287, %f241, %f218, %f285;
	fma.rn.f32 	%f288, %f244, %f220, %f286;
	fma.rn.f32 	%f289, %f244, %f222, %f287;
	fma.rn.f32 	%f315, %f247, %f224, %f288;
	fma.rn.f32 	%f314, %f247, %f225, %f289;
	add.s32 	%r76, %r76, 1;
	setp.ne.s32 	%p5, %r76, 64;
	@%p5 bra 	$L__BB0_6;
	mov.b32 	%r73, 512;
	mov.pred 	%p7, 0;
	@%p1 bra 	$L__BB0_1;
	ld.param.u64 	%rd33, [my_kernel_kernel0_param_3];
	ld.param.u64 	%rd32, [my_kernel_kernel0_param_2];
	cvta.to.global.u64 	%rd25, %rd33;
	cvta.to.global.u64 	%rd26, %rd32;
	mov.u32 	%r71, %ctaid.x;
	shl.b32 	%r72, %r71, 3;
	mul.wide.u32 	%rd27, %r72, 4;
	add.s64 	%rd28, %rd25, %rd27;
	ld.global.nc.f32 	%f290, [%rd28];
	add.f32 	%f291, %f329, %f290;
	add.s64 	%rd29, %rd26, %rd27;
	st.global.f32 	[%rd29], %f291;
	ld.global.nc.f32 	%f292, [%rd28+4];
	add.f32 	%f293, %f328, %f292;
	st.global.f32 	[%rd29+4], %f293;
	ld.global.nc.f32 	%f294, [%rd28+8];
	add.f32 	%f295, %f327, %f294;
	st.global.f32 	[%rd29+8], %f295;
	ld.global.nc.f32 	%f296, [%rd28+12];
	add.f32 	%f297, %f326, %f296;
	st.global.f32 	[%rd29+12], %f297;
	ld.global.nc.f32 	%f298, [%rd28+16];
	add.f32 	%f299, %f325, %f298;
	st.global.f32 	[%rd29+16], %f299;
	ld.global.nc.f32 	%f300, [%rd28+20];
	add.f32 	%f301, %f324, %f300;
	st.global.f32 	[%rd29+20], %f301;
	ld.global.nc.f32 	%f302, [%rd28+24];
	add.f32 	%f303, %f323, %f302;
	st.global.f32 	[%rd29+24], %f303;
	ld.global.nc.f32 	%f304, [%rd28+28];
	add.f32 	%f305, %f322, %f304;
	st.global.f32 	[%rd29+28], %f305;
	add.f32 	%f306, %f321, %f290;
	st.global.f32 	[%rd29+4000], %f306;
	add.f32 	%f307, %f320, %f292;
	st.global.f32 	[%rd29+4004], %f307;
	add.f32 	%f308, %f319, %f294;
	st.global.f32 	[%rd29+4008], %f308;
	add.f32 	%f309, %f318, %f296;
	st.global.f32 	[%rd29+4012], %f309;
	add.f32 	%f310, %f317, %f298;
	st.global.f32 	[%rd29+4016], %f310;
	add.f32 	%f311, %f316, %f300;
	st.global.f32 	[%rd29+4020], %f311;
	add.f32 	%f312, %f315, %f302;
	st.global.f32 	[%rd29+4024], %f312;
	add.f32 	%f313, %f314, %f304;
	st.global.f32 	[%rd29+4028], %f313;
	ret;

}


// ===== COMPILED SASS (sm_100) =====

	.target	sm_100

	.elftype	@"ET_EXEC"


//--------------------- .note.nv.tkinfo           --------------------------
	.section	.note.nv.tkinfo,"",@"SHT_NOTE"
	.sectionflags	@"SHF_NOTE_NV_TKINFO"
	.tkinfo
        /*0018*/ 	.word	0x00000002
        /*0030*/ 	.string	""
        /*0030*/ 	.string	"ptxas"
        /*0030*/ 	.string	"Cuda compilation tools, release 13.0, V13.0.88"
        /*0030*/ 	.string	"Build cuda_13.0.r13.0/compiler.36424714_0"
        /*0030*/ 	.string	"-arch sm_100 -m 64 "



//--------------------- .note.nv.cuinfo           --------------------------
	.section	.note.nv.cuinfo,"",@"SHT_NOTE"
	.sectionflags	@"SHF_NOTE_NV_CUINFO"
        /*0018*/ 	.short	0x0002
        /*001a*/ 	.short	0x0064
        /*001c*/ 	.short	0x0082
	.zero		2


//--------------------- .nv.info                  --------------------------
	.section	.nv.info,"",@"SHT_CUDA_INFO"
	.align	4


	//----- nvinfo : EIATTR_REGCOUNT
	.align		4
        /*0000*/ 	.byte	0x04, 0x2f
        /*0002*/ 	.short	(.L_1 - .L_0)
	.align		4
.L_0:
        /*0004*/ 	.word	index@(my_kernel_kernel0)
        /*0008*/ 	.word	0x00000030


	//----- nvinfo : EIATTR_FRAME_SIZE
	.align		4
.L_1:
        /*000c*/ 	.byte	0x04, 0x11
        /*000e*/ 	.short	(.L_3 - .L_2)
	.align		4
.L_2:
        /*0010*/ 	.word	index@(my_kernel_kernel0)
        /*0014*/ 	.word	0x00000000


	//----- nvinfo : EIATTR_MIN_STACK_SIZE
	.align		4
.L_3:
        /*0018*/ 	.byte	0x04, 0x12
        /*001a*/ 	.short	(.L_5 - .L_4)
	.align		4
.L_4:
        /*001c*/ 	.word	index@(my_kernel_kernel0)
        /*0020*/ 	.word	0x00000000
.L_5:


//--------------------- .nv.compat                --------------------------
	.section	.nv.compat,"",@"SHT_CUDA_COMPAT_INFO"
	.align	4
        /*0000*/ 	.byte	0x02, 0x09, 0x00, 0x00, 0x02, 0x02, 0x01, 0x00, 0x02, 0x05, 0x05, 0x00, 0x03, 0x07, 0x01, 0x01
        /*0010*/ 	.byte	0x02, 0x03, 0x00, 0x00, 0x02, 0x06, 0x01, 0x00, 0x04, 0x0b, 0x08, 0x00, 0x09, 0x00, 0x00, 0x00
        /*0020*/ 	.byte	0x00, 0x00, 0x00, 0x00


//--------------------- .nv.info.my_kernel_kernel0 --------------------------
	.section	.nv.info.my_kernel_kernel0,"",@"SHT_CUDA_INFO"
	.sectionflags	@""
	.align	4


	//----- nvinfo : EIATTR_CUDA_API_VERSION
	.align		4
        /*0000*/ 	.byte	0x04, 0x37
        /*0002*/ 	.short	(.L_7 - .L_6)
.L_6:
        /*0004*/ 	.word	0x00000082


	//----- nvinfo : EIATTR_KPARAM_INFO
	.align		4
.L_7:
        /*0008*/ 	.byte	0x04, 0x17
        /*000a*/ 	.short	(.L_9 - .L_8)
.L_8:
        /*000c*/ 	.word	0x00000000
        /*0010*/ 	.short	0x0003
        /*0012*/ 	.short	0x0018
        /*0014*/ 	.byte	0x00, 0xf5, 0x21, 0x00


	//----- nvinfo : EIATTR_KPARAM_INFO
	.align		4
.L_9:
        /*0018*/ 	.byte	0x04, 0x17
        /*001a*/ 	.short	(.L_11 - .L_10)
.L_10:
        /*001c*/ 	.word	0x00000000
        /*0020*/ 	.short	0x0002
        /*0022*/ 	.short	0x0010
        /*0024*/ 	.byte	0x00, 0xf5, 0x21, 0x00


	//----- nvinfo : EIATTR_KPARAM_INFO
	.align		4
.L_11:
        /*0028*/ 	.byte	0x04, 0x17
        /*002a*/ 	.short	(.L_13 - .L_12)
.L_12:
        /*002c*/ 	.word	0x00000000
        /*0030*/ 	.short	0x0001
        /*0032*/ 	.short	0x0008
        /*0034*/ 	.byte	0x00, 0xf5, 0x21, 0x00


	//----- nvinfo : EIATTR_KPARAM_INFO
	.align		4
.L_13:
        /*0038*/ 	.byte	0x04, 0x17
        /*003a*/ 	.short	(.L_15 - .L_14)
.L_14:
        /*003c*/ 	.word	0x00000000
        /*0040*/ 	.short	0x0000
        /*0042*/ 	.short	0x0000
        /*0044*/ 	.byte	0x00, 0xf5, 0x21, 0x00


	//----- nvinfo : EIATTR_SPARSE_MMA_MASK
	.align		4
.L_15:
        /*0048*/ 	.byte	0x03, 0x50
        /*004a*/ 	.short	0x0000


	//----- nvinfo : EIATTR_MAXREG_COUNT
	.align		4
        /*004c*/ 	.byte	0x03, 0x1b
        /*004e*/ 	.short	0x00ff


	//----- nvinfo : EIATTR_NUM_BARRIERS
	.align		4
        /*0050*/ 	.byte	0x02, 0x4c
        /*0052*/ 	.byte	0x01
	.zero		1


	//----- nvinfo : EIATTR_MERCURY_ISA_VERSION
	.align		4
        /*0054*/ 	.byte	0x03, 0x5f
        /*0056*/ 	.short	0x0101


	//----- nvinfo : EIATTR_VRC_CTA_INIT_COUNT
	.align		4
        /*0058*/ 	.byte	0x02, 0x4a
	.zero		1
	.zero		1


	//----- nvinfo : EIATTR_EXIT_INSTR_OFFSETS
	.align		4
        /*005c*/ 	.byte	0x04, 0x1c
        /*005e*/ 	.short	(.L_17 - .L_16)


	//   ....[0]....
.L_16:
        /*0060*/ 	.word	0x00001be0


	//----- nvinfo : EIATTR_CBANK_PARAM_SIZE
	.align		4
.L_17:
        /*0064*/ 	.byte	0x03, 0x19
        /*0066*/ 	.short	0x0020


	//----- nvinfo : EIATTR_PARAM_CBANK
	.align		4
        /*0068*/ 	.byte	0x04, 0x0a
        /*006a*/ 	.short	(.L_19 - .L_18)
	.align		4
.L_18:
        /*006c*/ 	.word	index@(.nv.constant0.my_kernel_kernel0)
        /*0070*/ 	.short	0x0380
        /*0072*/ 	.short	0x0020


	//----- nvinfo : EIATTR_SW_WAR
	.align		4
.L_19:
        /*0074*/ 	.byte	0x04, 0x36
        /*0076*/ 	.short	(.L_21 - .L_20)
.L_20:
        /*0078*/ 	.word	0x00000008
.L_21:


//--------------------- .nv.callgraph             --------------------------
	.section	.nv.callgraph,"",@"SHT_CUDA_CALLGRAPH"
	.align	4
	.sectionentsize	8
	.align		4
        /*0000*/ 	.word	0x00000000
	.align		4
        /*0004*/ 	.word	0xffffffff
	.align		4
        /*0008*/ 	.word	0x00000000
	.align		4
        /*000c*/ 	.word	0xfffffffe
	.align		4
        /*0010*/ 	.word	0x00000000
	.align		4
        /*0014*/ 	.word	0xfffffffd
	.align		4
        /*0018*/ 	.word	0x00000000
	.align		4
        /*001c*/ 	.word	0xfffffffc


//--------------------- .text.my_kernel_kernel0   --------------------------
	.section	.text.my_kernel_kernel0,"ax",@progbits
	.align	128
        .global         my_kernel_kernel0
        .type           my_kernel_kernel0,@function
        .size           my_kernel_kernel0,(.L_x_5 - my_kernel_kernel0)
        .other          my_kernel_kernel0,@"STO_CUDA_ENTRY STV_DEFAULT"
my_kernel_kernel0:
.text.my_kernel_kernel0:
[----:B------:R-:W-:Y:S08]  /*0000*/  LDC R1, c[0x0][0x37c] ;  /* 0x0000df00ff017b82 */ /* 0x000ff00000000800 */
[----:B------:R-:W0:Y:S01]  /*0010*/  S2UR UR15, SR_CgaCtaId ;  /* 0x00000000000f79c3 */ /* 0x000e220000008800 */
[----:B------:R-:W-:Y:S01]  /*0020*/  UMOV UR13, 0x400 ;  /* 0x00000400000d7882 */ /* 0x000fe20000000000 */
[----:B------:R-:W-:-:S02]  /*0030*/  CS2R R36, SRZ ;  /* 0x0000000000247805 */ /* 0x000fc4000001ff00 */
[----:B------:R-:W-:Y:S02]  /*0040*/  CS2R R38, SRZ ;  /* 0x0000000000267805 */ /* 0x000fe4000001ff00 */
[----:B------:R-:W-:Y:S01]  /*0050*/  CS2R R2, SRZ ;  /* 0x0000000000027805 */ /* 0x000fe2000001ff00 */
[----:B------:R-:W1:Y:S01]  /*0060*/  LDCU.64 UR20, c[0x0][0x358] ;  /* 0x00006b00ff1477ac */ /* 0x000e620008000a00 */
[----:B------:R-:W-:Y:S01]  /*0070*/  UMOV UR4, URZ ;  /* 0x000000ff00047c82 */ /* 0x000fe20008000000 */
[----:B------:R-:W-:Y:S01]  /*0080*/  UPLOP3.LUT UP0, UPT, UPT, UPT, UPT, 0x80, 0x8 ;  /* 0x000000000008789c */ /* 0x000fe20003f0f070 */
[----:B------:R-:W-:Y:S01]  /*0090*/  UMOV UR5, URZ ;  /* 0x000000ff00057c82 */ /* 0x000fe20008000000 */
        /* <DEDUP_REMOVED lines=8> */
[----:B0-----:R-:W-:-:S03]  /*0120*/  ULEA UR15, UR15, UR13, 0x18 ;  /* 0x0000000d0f0f7291 */ /* 0x001fc6000f8ec0ff */
[----:B-1----:R-:W-:-:S09]  /*0130*/  UMOV UR13, URZ ;  /* 0x000000ff000d7c82 */ /* 0x002fd20008000000 */
.L_x_3:
[----:B------:R-:W-:Y:S01]  /*0140*/  BAR.SYNC.DEFER_BLOCKING 0x0 ;  /* 0x0000000000007b1d */ /* 0x000fe20000010000 */
[----:B------:R-:W-:Y:S01]  /*0150*/  HFMA2 R0, -RZ, RZ, 0, 0 ;  /* 0x00000000ff007431 */ /* 0x000fe200000001ff */
[----:B------:R-:W-:-:S11]  /*0160*/  UPLOP3.LUT UP1, UPT, UPT, UPT, UP0, 0x80, 0x8 ;  /* 0x000000000008789c */ /* 0x000fd60003f2f000 */
.L_x_0:
[----:B0-----:R-:W0:Y:S01]  /*0170*/  LDC.64 R22, c[0x0][0x380] ;  /* 0x0000e000ff167b82 */ /* 0x001e220000000a00 */
[C---:B------:R-:W-:Y:S02]  /*0180*/  SHF.L.U32 R4, R0.reuse, 0x1, RZ ;  /* 0x0000000100047819 */ /* 0x040fe400000006ff */
[----:B------:R-:W-:Y:S02]  /*0190*/  LOP3.LUT R5, R0, 0x1f0, RZ, 0xc0, !PT ;  /* 0x000001f000057812 */ /* 0x000fe400078ec0ff */
[----:B------:R-:W-:Y:S02]  /*01a0*/  LOP3.LUT R4, R4, 0x400, RZ, 0xc0, !PT ;  /* 0x0000040004047812 */ /* 0x000fe400078ec0ff */
[C---:B------:R-:W-:Y:S02]  /*01b0*/  IADD3 R6, PT, PT, R0.reuse, 0x1, RZ ;  /* 0x0000000100067810 */ /* 0x040fe40007ffe0ff */
[C---:B------:R-:W-:Y:S02]  /*01c0*/  IADD3 R8, PT, PT, R0.reuse, 0x2, RZ ;  /* 0x0000000200087810 */ /* 0x040fe40007ffe0ff */
[----:B------:R-:W-:-:S02]  /*01d0*/  IADD3 R12, PT, PT, R0, 0x8, RZ ;  /* 0x00000008000c7810 */ /* 0x000fc40007ffe0ff */
[----:B------:R-:W-:Y:S02]  /*01e0*/  IADD3 R10, PT, PT, R0, 0x4, RZ ;  /* 0x00000004000a7810 */ /* 0x000fe40007ffe0ff */
[----:B------:R-:W-:Y:S02]  /*01f0*/  IADD3 R5, PT, PT, R4, UR4, R5 ;  /* 0x0000000404057c10 */ /* 0x000fe4000fffe005 */
[C---:B------:R-:W-:Y:S02]  /*0200*/  SHF.L.U32 R4, R6.reuse, 0x1, RZ ;  /* 0x0000000106047819 */ /* 0x040fe400000006ff */
[----:B------:R-:W-:Y:S02]  /*0210*/  LOP3.LUT R7, R6, 0x1f1, RZ, 0xc0, !PT ;  /* 0x000001f106077812 */ /* 0x000fe400078ec0ff */
[C---:B------:R-:W-:Y:S02]  /*0220*/  SHF.L.U32 R6, R8.reuse, 0x1, RZ ;  /* 0x0000000108067819 */ /* 0x040fe400000006ff */
[----:B------:R-:W-:Y:S01]  /*0230*/  LOP3.LUT R9, R8, 0x1f2, RZ, 0xc0, !PT ;  /* 0x000001f208097812 */ /* 0x000fe200078ec0ff */
[----:B0-----:R-:W-:Y:S01]  /*0240*/  IMAD.WIDE.U32 R24, R5, 0x4, R22 ;  /* 0x0000000405187825 */ /* 0x001fe200078e0016 */
[----:B------:R-:W-:-:S02]  /*0250*/  SHF.L.U32 R13, R12, 0x1, RZ ;  /* 0x000000010c0d7819 */ /* 0x000fc400000006ff */
[----:B------:R-:W-:Y:S02]  /*0260*/  SHF.L.U32 R8, R10, 0x1, RZ ;  /* 0x000000010a087819 */ /* 0x000fe400000006ff */
[----:B------:R-:W-:Y:S02]  /*0270*/  LOP3.LUT R12, R12, 0x1f8, RZ, 0xc0, !PT ;  /* 0x000001f80c0c7812 */ /* 0x000fe400078ec0ff */
[----:B------:R-:W-:Y:S02]  /*0280*/  LOP3.LUT R13, R13, 0x400, RZ, 0xc0, !PT ;  /* 0x000004000d0d7812 */ /* 0x000fe400078ec0ff */
[----:B------:R-:W-:Y:S02]  /*0290*/  LOP3.LUT R11, R10, 0x1f4, RZ, 0xc0, !PT ;  /* 0x000001f40a0b7812 */ /* 0x000fe400078ec0ff */
[----:B------:R-:W-:Y:S02]  /*02a0*/  LOP3.LUT R8, R8, 0x400, RZ, 0xc0, !PT ;  /* 0x0000040008087812 */ /* 0x000fe400078ec0ff */
[----:B------:R-:W-:-:S02]  /*02b0*/  LOP3.LUT R4, R4, 0x400, RZ, 0xc0, !PT ;  /* 0x0000040004047812 */ /* 0x000fc400078ec0ff */
[----:B------:R-:W-:Y:S02]  /*02c0*/  LOP3.LUT R6, R6, 0x400, RZ, 0xc0, !PT ;  /* 0x0000040006067812 */ /* 0x000fe400078ec0ff */
[----:B------:R-:W-:Y:S02]  /*02d0*/  IADD3 R13, PT, PT, R13, UR4, R12 ;  /* 0x000000040d0d7c10 */ /* 0x000fe4000fffe00c */
[----:B------:R-:W-:Y:S02]  /*02e0*/  IADD3 R11, PT, PT, R8, UR4, R11 ;  /* 0x00000004080b7c10 */ /* 0x000fe4000fffe00b */
[----:B------:R-:W-:Y:S01]  /*02f0*/  IADD3 R7, PT, PT, R4, UR4, R7 ;  /* 0x0000000404077c10 */ /* 0x000fe2000fffe007 */
[----:B------:R-:W-:Y:S01]  /*0300*/  IMAD.WIDE.U32 R12, R13, 0x4, R22 ;  /* 0x000000040d0c7825 */ /* 0x000fe200078e0016 */
[----:B------:R-:W-:Y:S01]  /*0310*/  IADD3 R9, PT, PT, R6, UR4, R9 ;  /* 0x0000000406097c10 */ /* 0x000fe2000fffe009 */
[----:B------:R0:W2:Y:S02]  /*0320*/  LDG.E.CONSTANT R4, desc[UR20][R24.64] ;  /* 0x0000001418047981 */ /* 0x0000a4000c1e9900 */
[----:B------:R-:W-:-:S02]  /*0330*/  IMAD.WIDE.U32 R26, R11, 0x4, R22 ;  /* 0x000000040b1a7825 */ /* 0x000fc400078e0016 */
[----:B------:R-:W3:Y:S02]  /*0340*/  LDG.E.CONSTANT R12, desc[UR20][R12.64] ;  /* 0x000000140c0c7981 */ /* 0x000ee4000c1e9900 */
[--C-:B------:R-:W-:Y:S02]  /*0350*/  IMAD.WIDE.U32 R20, R7, 0x4, R22.reuse ;  /* 0x0000000407147825 */ /* 0x100fe400078e0016 */
[----:B------:R-:W4:Y:S02]  /*0360*/  LDG.E.CONSTANT R8, desc[UR20][R26.64] ;  /* 0x000000141a087981 */ /* 0x000f24000c1e9900 */
[----:B------:R-:W-:Y:S02]  /*0370*/  IMAD.WIDE.U32 R22, R9, 0x4, R22 ;  /* 0x0000000409167825 */ /* 0x000fe400078e0016 */
[----:B------:R-:W5:Y:S04]  /*0380*/  LDG.E.CONSTANT R16, desc[UR20][R26.64+0x20] ;  /* 0x000020141a107981 */ /* 0x000f68000c1e9900 */
[----:B------:R-:W2:Y:S04]  /*0390*/  LDG.E.CONSTANT R6, desc[UR20][R22.64] ;  /* 0x0000001416067981 */ /* 0x000ea8000c1e9900 */
[----:B------:R-:W4:Y:S04]  /*03a0*/  LDG.E.CONSTANT R10, desc[UR20][R22.64+0x10] ;  /* 0x00001014160a7981 */ /* 0x000f28000c1e9900 */
[----:B------:R-:W3:Y:S04]  /*03b0*/  LDG.E.CONSTANT R14, desc[UR20][R22.64+0x20] ;  /* 0x00002014160e7981 */ /* 0x000ee8000c1e9900 */
[----:B------:R-:W5:Y:S04]  /*03c0*/  LDG.E.CONSTANT R18, desc[UR20][R22.64+0x30] ;  /* 0x0000301416127981 */ /* 0x000f68000c1e9900 */
[----:B------:R-:W2:Y:S04]  /*03d0*/  LDG.E.CONSTANT R5, desc[UR20][R20.64] ;  /* 0x0000001414057981 */ /* 0x000ea8000c1e9900 */
[----:B------:R-:W2:Y:S04]  /*03e0*/  LDG.E.CONSTANT R7, desc[UR20][R20.64+0x8] ;  /* 0x0000081414077981 */ /* 0x000ea8000c1e9900 */
[----:B------:R-:W4:Y:S04]  /*03f0*/  LDG.E.CONSTANT R9, desc[UR20][R20.64+0x10] ;  /* 0x0000101414097981 */ /* 0x000f28000c1e9900 */
[----:B------:R-:W4:Y:S04]  /*0400*/  LDG.E.CONSTANT R11, desc[UR20][R20.64+0x18] ;  /* 0x00001814140b7981 */ /* 0x000f28000c1e9900 */
[----:B------:R-:W3:Y:S04]  /*0410*/  LDG.E.CONSTANT R13, desc[UR20][R20.64+0x20] ;  /* 0x00002014140d7981 */ /* 0x000ee8000c1e9900 */
[----:B------:R-:W3:Y:S04]  /*0420*/  LDG.E.CONSTANT R15, desc[UR20][R20.64+0x28] ;  /* 0x00002814140f7981 */ /* 0x000ee8000c1e9900 */
[----:B------:R-:W5:Y:S04]  /*0430*/  LDG.E.CONSTANT R17, desc[UR20][R20.64+0x30] ;  /* 0x0000301414117981 */ /* 0x000f68000c1e9900 */
[----:B------:R-:W5:Y:S01]  /*0440*/  LDG.E.CONSTANT R19, desc[UR20][R20.64+0x38] ;  /* 0x0000381414137981 */ /* 0x000f62000c1e9900 */
[----:B0-----:R-:W-:-:S02]  /*0450*/  LEA R24, R0, UR15, 0x2 ;  /* 0x0000000f00187c11 */ /* 0x001fc4000f8e10ff */
[----:B------:R-:W-:-:S04]  /*0460*/  IADD3 R0, PT, PT, R0, 0x10, RZ ;  /* 0x0000001000007810 */ /* 0x000fc80007ffe0ff */
[----:B------:R-:W-:Y:S01]  /*0470*/  ISETP.NE.AND P0, PT, R0, 0x400, PT ;  /* 0x000004000000780c */ /* 0x000fe20003f05270 */
[----:B--2---:R0:W-:Y:S04]  /*0480*/  STS.128 [R24], R4 ;  /* 0x0000000418007388 */ /* 0x0041e80000000c00 */
[----:B----4-:R0:W-:Y:S04]  /*0490*/  STS.128 [R24+0x10], R8 ;  /* 0x0000100818007388 */ /* 0x0101e80000000c00 */
[----:B---3--:R0:W-:Y:S04]  /*04a0*/  STS.128 [R24+0x20], R12 ;  /* 0x0000200c18007388 */ /* 0x0081e80000000c00 */
[----:B-----5:R0:W-:Y:S01]  /*04b0*/  STS.128 [R24+0x30], R16 ;  /* 0x0000301018007388 */ /* 0x0201e20000000c00 */
[----:B------:R-:W-:Y:S05]  /*04c0*/  @P0 BRA `(.L_x_0) ;  /* 0xfffffffc00280947 */ /* 0x000fea000383ffff */
[----:B------:R-:W1:Y:S02]  /*04d0*/  S2R R0, SR_CTAID.X ;  /* 0x0000000000007919 */ /* 0x000e640000002500 */
[----:B-1----:R-:W-:Y:S01]  /*04e0*/  LEA R40, R0, UR4, 0xd ;  /* 0x0000000400287c11 */ /* 0x002fe2000f8e68ff */
[----:B------:R-:W-:-:S06]  /*04f0*/  UMOV UR4, URZ ;  /* 0x000000ff00047c82 */ /* 0x000fcc0008000000 */
.L_x_1:
[----:B-1----:R-:W1:Y:S01]  /*0500*/  LDC.64 R42, c[0x0][0x388] ;  /* 0x0000e200ff2a7b82 */ /* 0x002e620000000a00 */
[----:B------:R-:W-:Y:S02]  /*0510*/  USHF.L.U32 UR15, UR4, 0x3, URZ ;  /* 0x00000003040f7899 */ /* 0x000fe400080006ff */
[----:B------:R-:W-:Y:S02]  /*0520*/  USHF.L.U32 UR17, UR4, 0x2, URZ ;  /* 0x0000000204117899 */ /* 0x000fe400080006ff */
[----:B------:R-:W-:Y:S02]  /*0530*/  ULOP3.LUT UR15, UR15, 0x1c00, URZ, 0xc0, !UPT ;  /* 0x00001c000f0f7892 */ /* 0x000fe4000f8ec0ff */
[----:B------:R-:W-:-:S04]  /*0540*/  UIADD3 UR16, UPT, UPT, UR17, 0x4, URZ ;  /* 0x0000000411107890 */ /* 0x000fc8000fffe0ff */
[----:B------:R-:W-:Y:S01]  /*0550*/  ULOP3.LUT UR16, UR16, 0x1e4, URZ, 0xc0, !UPT ;  /* 0x000001e410107892 */ /* 0x000fe2000f8ec0ff */
[----:B------:R-:W-:-:S05]  /*0560*/  IADD3 R26, PT, PT, R40, UR15, RZ ;  /* 0x0000000f281a7c10 */ /* 0x000fca000fffe0ff */
[----:B------:R-:W-:-:S05]  /*0570*/  IADD3 R29, PT, PT, R26, UR16, RZ ;  /* 0x000000101a1d7c10 */ /* 0x000fca000fffe0ff */
[----:B-1----:R-:W-:-:S05]  /*0580*/  IMAD.WIDE.U32 R28, R29, 0x4, R42 ;  /* 0x000000041d1c7825 */ /* 0x002fca00078e002a */
[----:B------:R-:W2:Y:S04]  /*0590*/  LDG.E.128.CONSTANT R20, desc[UR20][R28.64] ;  /* 0x000000141c147981 */ /* 0x000ea8000c1e9d00 */
[----:B0-----:R-:W3:Y:S04]  /*05a0*/  LDG.E.128.CONSTANT R16, desc[UR20][R28.64+0x40] ;  /* 0x000040141c107981 */ /* 0x001ee8000c1e9d00 */
[----:B------:R-:W4:Y:S01]  /*05b0*/  LDG.E.128.CONSTANT R4, desc[UR20][R28.64+0x20] ;  /* 0x000020141c047981 */ /* 0x000f22000c1e9d00 */
[----:B------:R-:W0:Y:S01]  /*05c0*/  S2UR UR25, SR_CgaCtaId ;  /* 0x00000000001979c3 */ /* 0x000e220000008800 */
[----:B------:R-:W-:Y:S01]  /*05d0*/  UIADD3 UR15, UPT, UPT, UR17, 0x8, URZ ;  /* 0x00000008110f7890 */ /* 0x000fe2000fffe0ff */
[----:B------:R-:W-:Y:S01]  /*05e0*/  UMOV UR24, 0x400 ;  /* 0x0000040000187882 */ /* 0x000fe20000000000 */
[----:B------:R-:W5:Y:S02]  /*05f0*/  LDG.E.128.CONSTANT R32, desc[UR20][R28.64+0x60] ;  /* 0x000060141c207981 */ /* 0x000f64000c1e9d00 */
[----:B------:R-:W-:-:S06]  /*0600*/  ULOP3.LUT UR15, UR15, 0x1e8, URZ, 0xc0, !UPT ;  /* 0x000001e80f0f7892 */ /* 0x000fcc000f8ec0ff */
[----:B------:R-:W-:Y:S01]  /*0610*/  IADD3 R25, PT, PT, R26, UR15, RZ ;  /* 0x0000000f1a197c10 */ /* 0x000fe2000fffe0ff */
[----:B------:R-:W-:Y:S02]  /*0620*/  UIADD3 UR15, UPT, UPT, UR24, 0x1000, URZ ;  /* 0x00001000180f7890 */ /* 0x000fe4000fffe0ff */
[----:B------:R-:W-:Y:S02]  /*0630*/  UIADD3 UR16, UPT, UPT, UR4, 0x8, URZ ;  /* 0x0000000804107890 */ /* 0x000fe4000fffe0ff */
[----:B0-----:R-:W-:Y:S02]  /*0640*/  ULEA UR18, UR25, UR15, 0x18 ;  /* 0x0000000f19127291 */ /* 0x001fe4000f8ec0ff */
[----:B------:R-:W-:Y:S02]  /*0650*/  UIADD3 UR15, UPT, UPT, UR17, 0x10, URZ ;  /* 0x00000010110f7890 */ /* 0x000fe4000fffe0ff */
[----:B------:R-:W-:Y:S02]  /*0660*/  ULEA UR26, UR4, UR18, 0x4 ;  /* 0x00000012041a7291 */ /* 0x000fe4000f8e20ff */
[----:B------:R-:W-:-:S02]  /*0670*/  USHF.L.U32 UR19, UR16, 0x3, URZ ;  /* 0x0000000310137899 */ /* 0x000fc400080006ff */
[----:B------:R-:W-:Y:S02]  /*0680*/  ULOP3.LUT UR15, UR15, 0x1f0, URZ, 0xc0, !UPT ;  /* 0x000001f00f0f7892 */ /* 0x000fe4000f8ec0ff */
[----:B------:R-:W-:Y:S02]  /*0690*/  ULOP3.LUT UR23, UR17, 0x1e0, URZ, 0xc0, !UPT ;  /* 0x000001e011177892 */ /* 0x000fe4000f8ec0ff */
[----:B------:R-:W-:Y:S02]  /*06a0*/  UIADD3 UR22, UPT, UPT, UR17, 0x24, URZ ;  /* 0x0000002411167890 */ /* 0x000fe4000fffe0ff */
[----:B------:R-:W-:Y:S01]  /*06b0*/  ULOP3.LUT UR19, UR19, 0x1c00, URZ, 0xc0, !UPT ;  /* 0x00001c0013137892 */ /* 0x000fe2000f8ec0ff */
[----:B------:R-:W-:Y:S01]  /*06c0*/  IMAD.WIDE.U32 R24, R25, 0x4, R42 ;  /* 0x0000000419187825 */ /* 0x000fe200078e002a */
[----:B------:R-:W-:Y:S01]  /*06d0*/  IADD3 R45, PT, PT, R26, UR23, RZ ;  /* 0x000000171a2d7c10 */ /* 0x000fe2000fffe0ff */
[----:B------:R-:W-:-:S03]  /*06e0*/  ULOP3.LUT UR22, UR22, 0x1e4, URZ, 0xc0, !UPT ;  /* 0x000001e416167892 */ /* 0x000fc6000f8ec0ff */
[----:B------:R-:W-:Y:S01]  /*06f0*/  IADD3 R41, PT, PT, R40, UR19, RZ ;  /* 0x0000001328297c10 */ /* 0x000fe2000fffe0ff */
[----:B------:R-:W5:Y:S01]  /*0700*/  LDG.E.128.CONSTANT R8, desc[UR20][R24.64] ;  /* 0x0000001418087981 */ /* 0x000f62000c1e9d00 */
[----:B------:R-:W-:-:S03]  /*0710*/  IMAD.WIDE.U32 R44, R45, 0x4, R42 ;  /* 0x000000042d2c7825 */ /* 0x000fc600078e002a */
[----:B------:R0:W5:Y:S02]  /*0720*/  LDG.E.128.CONSTANT R12, desc[UR20][R24.64+0x40] ;  /* 0x00004014180c7981 */ /* 0x000164000c1e9d00 */
[----:B0-----:R-:W-:Y:S02]  /*0730*/  IADD3 R25, PT, PT, R41, UR22, RZ ;  /* 0x0000001629197c10 */ /* 0x001fe4000fffe0ff */
[----:B--2---:R0:W-:Y:S02]  /*0740*/  STS.128 [UR26+0x10], R20 ;  /* 0x00001014ff007988 */ /* 0x0041e40008000c1a */
[----:B0-----:R-:W-:-:S05]  /*0750*/  IADD3 R21, PT, PT, R26, UR15, RZ ;  /* 0x0000000f1a157c10 */ /* 0x001fca000fffe0ff */
[--C-:B------:R-:W-:Y:S01]  /*0760*/  IMAD.WIDE.U32 R20, R21, 0x4, R42.reuse ;  /* 0x0000000415147825 */ /* 0x100fe200078e002a */
[----:B---3--:R0:W-:Y:S05]  /*0770*/  STS.128 [UR26+0x50], R16 ;  /* 0x00005010ff007988 */ /* 0x0081ea0008000c1a */
[----:B------:R-:W2:Y:S04]  /*0780*/  LDG.E.128.CONSTANT R20, desc[UR20][R20.64] ;  /* 0x0000001414147981 */ /* 0x000ea8000c1e9d00 */
[----:B0-----:R0:W3:Y:S02]  /*0790*/  LDG.E.128.CONSTANT R16, desc[UR20][R44.64] ;  /* 0x000000142c107981 */ /* 0x0010e4000c1e9d00 */
[----:B0-----:R-:W-:-:S05]  /*07a0*/  IMAD.WIDE.U32 R44, R25, 0x4, R42 ;  /* 0x00000004192c7825 */ /* 0x001fca00078e002a */
[----:B------:R-:W3:Y:S04]  /*07b0*/  LDG.E.128.CONSTANT R24, desc[UR20][R44.64] ;  /* 0x000000142c187981 */ /* 0x000ee8000c1e9d00 */
[----:B----4-:R0:W-:Y:S01]  /*07c0*/  STS.128 [UR26+0x30], R4 ;  /* 0x00003004ff007988 */ /* 0x0101e20008000c1a */
[----:B------:R-:W-:Y:S02]  /*07d0*/  UIADD3 UR15, UPT, UPT, UR17, 0x28, URZ ;  /* 0x00000028110f7890 */ /* 0x000fe4000fffe0ff */
[----:B------:R-:W-:Y:S01]  /*07e0*/  USHF.L.U32 UR16, UR16, 0x2, URZ ;  /* 0x0000000210107899 */ /* 0x000fe200080006ff */
[----:B-----5:R1:W-:Y:S01]  /*07f0*/  STS.128 [UR26+0x70], R32 ;  /* 0x00007020ff007988 */ /* 0x0203e20008000c1a */
[----:B------:R-:W-:-:S03]  /*0800*/  UIADD3 UR19, UPT, UPT, UR17, 0x44, URZ ;  /* 0x0000004411137890 */ /* 0x000fc6000fffe0ff */
[----:B------:R4:W-:Y:S04]  /*0810*/  STS.128 [UR26+0x60], R12 ;  /* 0x0000600cff007988 */ /* 0x0009e80008000c1a */
[----:B------:R-:W5:Y:S04]  /*0820*/  LDG.E.128.CONSTANT R28, desc[UR20][R44.64+0x20] ;  /* 0x000020142c1c7981 */ /* 0x000f68000c1e9d00 */
[----:B0-----:R-:W5:Y:S01]  /*0830*/  LDG.E.128.CONSTANT R4, desc[UR20][R44.64+0x40] ;  /* 0x000040142c047981 */ /* 0x001f62000c1e9d00 */
[----:B------:R-:W-:Y:S02]  /*0840*/  ULOP3.LUT UR15, UR15, 0x1e8, URZ, 0xc0, !UPT ;  /* 0x000001e80f0f7892 */ /* 0x000fe4000f8ec0ff */
[----:B------:R-:W-:-:S04]  /*0850*/  ULOP3.LUT UR16, UR16, 0x1e0, URZ, 0xc0, !UPT ;  /* 0x000001e010107892 */ /* 0x000fc8000f8ec0ff */
[----:B-1----:R-:W-:Y:S01]  /*0860*/  IADD3 R33, PT, PT, R41, UR15, RZ ;  /* 0x0000000f29217c10 */ /* 0x002fe2000fffe0ff */
[----:B------:R-:W-:-:S04]  /*0870*/  UIADD3 UR15, UPT, UPT, UR17, 0x30, URZ ;  /* 0x00000030110f7890 */ /* 0x000fc8000fffe0ff */
[----:B------:R-:W-:Y:S01]  /*0880*/  ULOP3.LUT UR15, UR15, 0x1f0, URZ, 0xc0, !UPT ;  /* 0x000001f00f0f7892 */ /* 0x000fe2000f8ec0ff */
[----:B------:R-:W-:-:S05]  /*0890*/  IADD3 R35, PT, PT, R41, UR16, RZ ;  /* 0x0000001029237c10 */ /* 0x000fca000fffe0ff */
[----:B------:R-:W-:Y:S01]  /*08a0*/  IADD3 R41, PT, PT, R41, UR15, RZ ;  /* 0x0000000f29297c10 */ /* 0x000fe2000fffe0ff */
[----:B------:R-:W-:-:S04]  /*08b0*/  UIADD3 UR15, UPT, UPT, UR4, 0x10, URZ ;  /* 0x00000010040f7890 */ /* 0x000fc8000fffe0ff */
[----:B------:R-:W-:Y:S01]  /*08c0*/  USHF.L.U32 UR16, UR15, 0x3, URZ ;  /* 0x000000030f107899 */ /* 0x000fe200080006ff */
[----:B------:R-:W-:-:S03]  /*08d0*/  IMAD.WIDE.U32 R32, R33, 0x4, R42 ;  /* 0x0000000421207825 */ /* 0x000fc600078e002a */
[----:B------:R-:W-:Y:S02]  /*08e0*/  ULOP3.LUT UR16, UR16, 0x1c00, URZ, 0xc0, !UPT ;  /* 0x00001c0010107892 */ /* 0x000fe4000f8ec0ff */
[----:B------:R-:W-:Y:S01]  /*08f0*/  ULOP3.LUT UR19, UR19, 0x1e4, URZ, 0xc0, !UPT ;  /* 0x000001e413137892 */ /* 0x000fe2000f8ec0ff */
[----:B----4-:R-:W4:Y:S04]  /*0900*/  LDG.E.128.CONSTANT R12, desc[UR20][R32.64] ;  /* 0x00000014200c7981 */ /* 0x010f28000c1e9d00 */
[----:B------:R0:W-:Y:S04]  /*0910*/  STS.128 [UR26+0x20], R8 ;  /* 0x00002008ff007988 */ /* 0x0001e80008000c1a */
[----:B0-----:R0:W4:Y:S04]  /*0920*/  LDG.E.128.CONSTANT R8, desc[UR20][R44.64+0x60] ;  /* 0x000060142c087981 */ /* 0x001128000c1e9d00 */
[----:B--2---:R1:W-:Y:S04]  /*0930*/  STS.128 [UR26+0x40], R20 ;  /* 0x00004014ff007988 */ /* 0x0043e80008000c1a */
[----:B---3--:R2:W-:Y:S01]  /*0940*/  STS.128 [UR26], R16 ;  /* 0x00000010ff007988 */ /* 0x0085e20008000c1a */
[----:B-1----:R-:W-:-:S04]  /*0950*/  IMAD.WIDE.U32 R20, R35, 0x4, R42 ;  /* 0x0000000423147825 */ /* 0x002fc800078e002a */
[----:B------:R-:W-:Y:S01]  /*0960*/  IMAD.WIDE.U32 R34, R41, 0x4, R42 ;  /* 0x0000000429227825 */ /* 0x000fe200078e002a */
[----:B------:R-:W-:Y:S01]  /*0970*/  IADD3 R41, PT, PT, R40, UR16, RZ ;  /* 0x0000001028297c10 */ /* 0x000fe2000fffe0ff */
[----:B------:R-:W3:Y:S04]  /*0980*/  LDG.E.128.CONSTANT R20, desc[UR20][R20.64] ;  /* 0x0000001414147981 */ /* 0x000ee8000c1e9d00 */
[----:B--2---:R1:W2:Y:S01]  /*0990*/  LDG.E.128.CONSTANT R16, desc[UR20][R32.64+0x40] ;  /* 0x0000401420107981 */ /* 0x0042a2000c1e9d00 */
[----:B0-----:R-:W-:-:S03]  /*09a0*/  IADD3 R45, PT, PT, R41, UR19, RZ ;  /* 0x00000013292d7c10 */ /* 0x001fc6000fffe0ff */
[----:B------:R0:W-:Y:S02]  /*09b0*/  STS.128 [UR26+0x90], R24 ;  /* 0x00009018ff007988 */ /* 0x0001e40008000c1a */
[----:B------:R-:W-:Y:S02]  /*09c0*/  IMAD.WIDE.U32 R44, R45, 0x4, R42 ;  /* 0x000000042d2c7825 */ /* 0x000fe400078e002a */
[----:B0-----:R-:W3:Y:S04]  /*09d0*/  LDG.E.128.CONSTANT R24, desc[UR20][R34.64] ;  /* 0x0000001422187981 */ /* 0x001ee8000c1e9d00 */
[----:B-----5:R0:W-:Y:S04]  /*09e0*/  STS.128 [UR26+0xd0], R4 ;  /* 0x0000d004ff007988 */ /* 0x0201e80008000c1a */
[----:B0-----:R-:W5:Y:S01]  /*09f0*/  LDG.E.128.CONSTANT R4, desc[UR20][R44.64+0x20] ;  /* 0x000020142c047981 */ /* 0x001f62000c1e9d00 */
[----:B------:R-:W-:-:S02]  /*0a00*/  UIADD3 UR16, UPT, UPT, UR17, 0x48, URZ ;  /* 0x0000004811107890 */ /* 0x000fc4000fffe0ff */
[----:B------:R-:W-:Y:S02]  /*0a10*/  UIADD3 UR23, UPT, UPT, UR4, 0x18, URZ ;  /* 0x0000001804177890 */ /* 0x000fe4000fffe0ff */
[----:B------:R-:W-:Y:S02]  /*0a20*/  ULOP3.LUT UR16, UR16, 0x1e8, URZ, 0xc0, !UPT ;  /* 0x000001e810107892 */ /* 0x000fe4000f8ec0ff */
[----:B------:R-:W-:Y:S02]  /*0a30*/  USHF.L.U32 UR19, UR15, 0x2, URZ ;  /* 0x000000020f137899 */ /* 0x000fe400080006ff */
[----:B------:R-:W-:Y:S02]  /*0a40*/  USHF.L.U32 UR15, UR23, 0x3, URZ ;  /* 0x00000003170f7899 */ /* 0x000fe400080006ff */
[----:B-1----:R-:W-:Y:S01]  /*0a50*/  IADD3 R33, PT, PT, R41, UR16, RZ ;  /* 0x0000001029217c10 */ /* 0x002fe2000fffe0ff */
[----:B------:R-:W-:Y:S02]  /*0a60*/  UIADD3 UR22, UPT, UPT, UR17, 0x50, URZ ;  /* 0x0000005011167890 */ /* 0x000fe4000fffe0ff */
[----:B------:R-:W-:-:S02]  /*0a70*/  UIADD3 UR16, UPT, UPT, UR17, 0x68, URZ ;  /* 0x0000006811107890 */ /* 0x000fc4000fffe0ff */
[----:B------:R-:W-:Y:S01]  /*0a80*/  ULOP3.LUT UR15, UR15, 0x1c00, URZ, 0xc0, !UPT ;  /* 0x00001c000f0f7892 */ /* 0x000fe2000f8ec0ff */
[----:B------:R0:W-:Y:S01]  /*0a90*/  STS.128 [UR26+0xb0], R28 ;  /* 0x0000b01cff007988 */ /* 0x0001e20008000c1a */
[----:B------:R-:W-:Y:S02]  /*0aa0*/  ULOP3.LUT UR22, UR22, 0x1f0, URZ, 0xc0, !UPT ;  /* 0x000001f016167892 */ /* 0x000fe4000f8ec0ff */
[----:B------:R-:W-:Y:S01]  /*0ab0*/  ULOP3.LUT UR16, UR16, 0x1e8, URZ, 0xc0, !UPT ;  /* 0x000001e810107892 */ /* 0x000fe2000f8ec0ff */
[----:B----4-:R1:W-:Y:S04]  /*0ac0*/  STS.128 [UR26+0xa0], R12 ;  /* 0x0000a00cff007988 */ /* 0x0103e80008000c1a */
[----:B0-----:R-:W4:Y:S04]  /*0ad0*/  LDG.E.128.CONSTANT R28, desc[UR20][R44.64] ;  /* 0x000000142c1c7981 */ /* 0x001f28000c1e9d00 */
[----:B-1----:R-:W4:Y:S04]  /*0ae0*/  LDG.E.128.CONSTANT R12, desc[UR20][R44.64+0x60] ;  /* 0x000060142c0c7981 */ /* 0x002f28000c1e9d00 */
[----:B------:R-:W-:Y:S04]  /*0af0*/  STS.128 [UR26+0xf0], R8 ;  /* 0x0000f008ff007988 */ /* 0x000fe80008000c1a */
[----:B--2---:R0:W-:Y:S04]  /*0b00*/  STS.128 [UR26+0xe0], R16 ;  /* 0x0000e010ff007988 */ /* 0x0041e80008000c1a */
[----:B---3--:R1:W-:Y:S01]  /*0b10*/  STS.128 [UR26+0x80], R20 ;  /* 0x00008014ff007988 */ /* 0x0083e20008000c1a */
[----:B0-----:R-:W-:-:S03]  /*0b20*/  IMAD.WIDE.U32 R16, R33, 0x4, R42 ;  /* 0x0000000421107825 */ /* 0x001fc600078e002a */
[----:B------:R0:W2:Y:S01]  /*0b30*/  LDG.E.128.CONSTANT R32, desc[UR20][R44.64+0x40] ;  /* 0x000040142c207981 */ /* 0x0000a2000c1e9d00 */
[----:B-1----:R-:W-:-:S03]  /*0b40*/  IADD3 R21, PT, PT, R41, UR22, RZ ;  /* 0x0000001629157c10 */ /* 0x002fc6000fffe0ff */
[----:B------:R1:W-:Y:S04]  /*0b50*/  STS.128 [UR26+0xc0], R24 ;  /* 0x0000c018ff007988 */ /* 0x0003e80008000c1a */
[----:B------:R-:W3:Y:S01]  /*0b60*/  LDG.E.128.CONSTANT R8, desc[UR20][R16.64] ;  /* 0x0000001410087981 */ /* 0x000ee2000c1e9d00 */
[----:B0-----:R-:W-:Y:S01]  /*0b70*/  IADD3 R44, PT, PT, R40, UR15, RZ ;  /* 0x0000000f282c7c10 */ /* 0x001fe2000fffe0ff */
[----:B------:R-:W-:-:S03]  /*0b80*/  IMAD.WIDE.U32 R20, R21, 0x4, R42 ;  /* 0x0000000415147825 */ /* 0x000fc600078e002a */
[----:B-1----:R-:W-:Y:S01]  /*0b90*/  IADD3 R25, PT, PT, R44, UR16, RZ ;  /* 0x000000102c197c10 */ /* 0x002fe2000fffe0ff */
[----:B------:R-:W3:Y:S04]  /*0ba0*/  LDG.E.128.CONSTANT R16, desc[UR20][R16.64+0x40] ;  /* 0x0000401410107981 */ /* 0x000ee8000c1e9d00 */
[----:B------:R-:W-:Y:S01]  /*0bb0*/  IMAD.WIDE.U32 R24, R25, 0x4, R42 ;  /* 0x0000000419187825 */ /* 0x000fe200078e002a */
[----:B-----5:R0:W-:Y:S04]  /*0bc0*/  STS.128 [UR26+0x130], R4 ;  /* 0x00013004ff007988 */ /* 0x0201e80008000c1a */
[----:B0-----:R-:W5:Y:S04]  /*0bd0*/  LDG.E.128.CONSTANT R4, desc[UR20][R20.64] ;  /* 0x0000001414047981 */ /* 0x001f68000c1e9d00 */
[----:B------:R-:W5:Y:S04]  /*0be0*/  LDG.E.128.CONSTANT R20, desc[UR20][R24.64] ;  /* 0x0000001418147981 */ /* 0x000f68000c1e9d00 */
[----:B------:R-:W5:Y:S01]  /*0bf0*/  LDG.E.128.CONSTANT R24, desc[UR20][R24.64+0x40] ;  /* 0x0000401418187981 */ /* 0x000f62000c1e9d00 */
[----:B------:R-:W-:-:S02]  /*0c00*/  UIADD3 UR16, UPT, UPT, UR17, 0x64, URZ ;  /* 0x0000006411107890 */ /* 0x000fc4000fffe0ff */
[----:B------:R-:W-:Y:S02]  /*0c10*/  UIADD3 UR17, UPT, UPT, UR17, 0x70, URZ ;  /* 0x0000007011117890 */ /* 0x000fe4000fffe0ff */
[----:B------:R-:W-:Y:S02]  /*0c20*/  USHF.L.U32 UR15, UR23, 0x2, URZ ;  /* 0x00000002170f7899 */ /* 0x000fe400080006ff */
[----:B------:R-:W-:Y:S02]  /*0c30*/  ULOP3.LUT UR19, UR19, 0x1e0, URZ, 0xc0, !UPT ;  /* 0x000001e013137892 */ /* 0x000fe4000f8ec0ff */
[----:B------:R-:W-:Y:S02]  /*0c40*/  ULOP3.LUT UR17, UR17, 0x1f0, URZ, 0xc0, !UPT ;  /* 0x000001f011117892 */ /* 0x000fe4000f8ec0ff */
[----:B------:R-:W-:Y:S02]  /*0c50*/  ULOP3.LUT UR15, UR15, 0x1e0, URZ, 0xc0, !UPT ;  /* 0x000001e00f0f7892 */ /* 0x000fe4000f8ec0ff */
[----:B------:R-:W-:Y:S01]  /*0c60*/  ULOP3.LUT UR16, UR16, 0x1e4, URZ, 0xc0, !UPT ;  /* 0x000001e410107892 */ /* 0x000fe2000f8ec0ff */
[----:B----4-:R0:W-:Y:S04]  /*0c70*/  STS.128 [UR26+0x110], R28 ;  /* 0x0001101cff007988 */ /* 0x0101e80008000c1a */
[----:B------:R-:W-:Y:S01]  /*0c80*/  STS.128 [UR26+0x170], R12 ;  /* 0x0001700cff007988 */ /* 0x000fe20008000c1a */
[----:B0-----:R-:W-:-:S05]  /*0c90*/  IADD3 R29, PT, PT, R41, UR19, RZ ;  /* 0x00000013291d7c10 */ /* 0x001fca000fffe0ff */
[----:B------:R-:W-:-:S06]  /*0ca0*/  IMAD.WIDE.U32 R28, R29, 0x4, R42 ;  /* 0x000000041d1c7825 */ /* 0x000fcc00078e002a */
[----:B------:R-:W4:Y:S04]  /*0cb0*/  LDG.E.128.CONSTANT R28, desc[UR20][R28.64] ;  /* 0x000000141c1c7981 */ /* 0x000f28000c1e9d00 */
[----:B--2---:R0:W-:Y:S04]  /*0cc0*/  STS.128 [UR26+0x150], R32 ;  /* 0x00015020ff007988 */ /* 0x0041e80008000c1a */
[----:B---3--:R1:W-:Y:S01]  /*0cd0*/  STS.128 [UR26+0x120], R8 ;  /* 0x00012008ff007988 */ /* 0x0083e20008000c1a */
[C---:B0-----:R-:W-:Y:S02]  /*0ce0*/  IADD3 R35, PT, PT, R44.reuse, UR15, RZ ;  /* 0x0000000f2c237c10 */ /* 0x041fe4000fffe0ff */
[----:B------:R-:W-:-:S02]  /*0cf0*/  IADD3 R33, PT, PT, R44, UR16, RZ ;  /* 0x000000102c217c10 */ /* 0x000fc4000fffe0ff */
[----:B-1----:R-:W-:Y:S01]  /*0d00*/  IADD3 R9, PT, PT, R44, UR17, RZ ;  /* 0x000000112c097c10 */ /* 0x002fe2000fffe0ff */
[----:B------:R-:W-:-:S04]  /*0d10*/  IMAD.WIDE.U32 R34, R35, 0x4, R42 ;  /* 0x0000000423227825 */ /* 0x000fc800078e002a */
[----:B------:R-:W-:-:S04]  /*0d20*/  IMAD.WIDE.U32 R8, R9, 0x4, R42 ;  /* 0x0000000409087825 */ /* 0x000fc800078e002a */
[----:B------:R-:W-:Y:S01]  /*0d30*/  IMAD.WIDE.U32 R32, R33, 0x4, R42 ;  /* 0x0000000421207825 */ /* 0x000fe200078e002a */
[----:B------:R0:W-:Y:S04]  /*0d40*/  STS.128 [UR26+0x160], R16 ;  /* 0x00016010ff007988 */ /* 0x0001e80008000c1a */
[----:B------:R-:W2:Y:S04]  /*0d50*/  LDG.E.128.CONSTANT R8, desc[UR20][R8.64] ;  /* 0x0000001408087981 */ /* 0x000ea8000c1e9d00 */
[----:B-----5:R1:W-:Y:S04]  /*0d60*/  STS.128 [UR26+0x140], R4 ;  /* 0x00014004ff007988 */ /* 0x0203e80008000c1a */
[----:B------:R-:W3:Y:S04]  /*0d70*/  LDG.E.128.CONSTANT R12, desc[UR20][R32.64] ;  /* 0x00000014200c7981 */ /* 0x000ee8000c1e9d00 */
[----:B------:R5:W-:Y:S04]  /*0d80*/  STS.128 [UR26+0x1a0], R20 ;  /* 0x0001a014ff007988 */ /* 0x000be80008000c1a */
[----:B0-----:R-:W3:Y:S04]  /*0d90*/  LDG.E.128.CONSTANT R16, desc[UR20][R32.64+0x20] ;  /* 0x0000201420107981 */ /* 0x001ee8000c1e9d00 */
[----:B-1----:R-:W3:Y:S04]  /*0da0*/  LDG.E.128.CONSTANT R4, desc[UR20][R34.64] ;  /* 0x0000001422047981 */ /* 0x002ee8000c1e9d00 */
[----:B------:R0:W-:Y:S04]  /*0db0*/  STS.128 [UR26+0x1e0], R24 ;  /* 0x0001e018ff007988 */ /* 0x0001e80008000c1a */
[----:B-----5:R-:W5:Y:S04]  /*0dc0*/  LDG.E.128.CONSTANT R20, desc[UR20][R32.64+0x40] ;  /* 0x0000401420147981 */ /* 0x020f68000c1e9d00 */
[----:B0-----:R-:W5:Y:S01]  /*0dd0*/  LDG.E.128.CONSTANT R24, desc[UR20][R32.64+0x60] ;  /* 0x0000601420187981 */ /* 0x001f62000c1e9d00 */
[----:B------:R-:W-:-:S04]  /*0de0*/  UIADD3 UR4, UPT, UPT, UR4, 0x20, URZ ;  /* 0x0000002004047890 */ /* 0x000fc8000fffe0ff */
[----:B------:R-:W-:Y:S01]  /*0df0*/  UISETP.NE.AND UP0, UPT, UR4, 0x400, UPT ;  /* 0x000004000400788c */ /* 0x000fe2000bf05270 */
[----:B----4-:R1:W-:Y:S04]  /*0e00*/  STS.128 [UR26+0x100], R28 ;  /* 0x0001001cff007988 */ /* 0x0103e80008000c1a */
[----:B--2---:R1:W-:Y:S04]  /*0e10*/  STS.128 [UR26+0x1c0], R8 ;  /* 0x0001c008ff007988 */ /* 0x0043e80008000c1a */
[----:B---3--:R1:W-:Y:S04]  /*0e20*/  STS.128 [UR26+0x190], R12 ;  /* 0x0001900cff007988 */ /* 0x0083e80008000c1a */
[----:B------:R1:W-:Y:S04]  /*0e30*/  STS.128 [UR26+0x1b0], R16 ;  /* 0x0001b010ff007988 */ /* 0x0003e80008000c1a */
[----:B------:R1:W-:Y:S04]  /*0e40*/  STS.128 [UR26+0x180], R4 ;  /* 0x00018004ff007988 */ /* 0x0003e80008000c1a */
[----:B-----5:R1:W-:Y:S04]  /*0e50*/  STS.128 [UR26+0x1d0], R20 ;  /* 0x0001d014ff007988 */ /* 0x0203e80008000c1a */
[----:B------:R1:W-:Y:S01]  /*0e60*/  STS.128 [UR26+0x1f0], R24 ;  /* 0x0001f018ff007988 */ /* 0x0003e20008000c1a */
[----:B------:R-:W-:Y:S05]  /*0e70*/  BRA.U UP0, `(.L_x_1) ;  /* 0xfffffff500a07547 */ /* 0x000fea000b83ffff */
[----:B------:R-:W-:Y:S01]  /*0e80*/  BAR.SYNC.DEFER_BLOCKING 0x0 ;  /* 0x0000000000007b1d */ /* 0x000fe20000010000 */
[----:B------:R-:W-:-:S05]  /*0e90*/  ULEA UR15, UR25, UR24, 0x18 ;  /* 0x00000018190f7291 */ /* 0x000fca000f8ec0ff */
[----:B------:R-:W-:-:S07]  /*0ea0*/  UMOV UR4, URZ ;  /* 0x000000ff00047c82 */ /* 0x000fce0008000000 */
.L_x_2:
[----:B------:R-:W-:Y:S02]  /*0eb0*/  ULEA UR16, UR4, UR15, 0x5 ;  /* 0x0000000f04107291 */ /* 0x000fe4000f8e28ff */
[----:B------:R-:W-:Y:S02]  /*0ec0*/  ULEA UR17, UR4, UR18, 0x5 ;  /* 0x0000001204117291 */ /* 0x000fe4000f8e28ff */
[----:B------:R-:W-:-:S04]  /*0ed0*/  UIADD3 UR4, UPT, UPT, UR4, 0x1, URZ ;  /* 0x0000000104047890 */ /* 0x000fc8000fffe0ff */
[----:B------:R-:W-:Y:S01]  /*0ee0*/  UISETP.NE.AND UP0, UPT, UR4, 0x40, UPT ;  /* 0x000000400400788c */ /* 0x000fe2000bf05270 */
[----:B-1----:R-:W-:Y:S04]  /*0ef0*/  LDS.128 R4, [UR16] ;  /* 0x00000010ff047984 */ /* 0x002fe80008000c00 */
[----:B------:R-:W0:Y:S04]  /*0f00*/  LDS.128 R20, [UR17] ;  /* 0x00000011ff147984 */ /* 0x000e280008000c00 */
[----:B------:R-:W1:Y:S04]  /*0f10*/  LDS.128 R8, [UR16+0x800] ;  /* 0x00080010ff087984 */ /* 0x000e680008000c00 */
[----:B------:R-:W2:Y:S04]  /*0f20*/  LDS.128 R28, [UR17+0x800] ;  /* 0x00080011ff1c7984 */ /* 0x000ea80008000c00 */
[----:B------:R-:W-:Y:S04]  /*0f30*/  LDS.128 R24, [UR17+0x10] ;  /* 0x00001011ff187984 */ /* 0x000fe80008000c00 */
[----:B------:R-:W-:Y:S01]  /*0f40*/  LDS.128 R16, [UR16+0x810] ;  /* 0x00081010ff107984 */ /* 0x000fe20008000c00 */
[----:B0-----:R-:W-:-:S04]  /*0f50*/  FFMA R12, R4, R20, R37 ;  /* 0x00000014040c7223 */ /* 0x001fc80000000025 */
[----:B------:R-:W-:Y:S01]  /*0f60*/  FFMA R33, R5, R21, R12 ;  /* 0x0000001505217223 */ /* 0x000fe2000000000c */
[----:B-1----:R-:W-:Y:S01]  /*0f70*/  FFMA R20, R20, R8, UR10 ;  /* 0x0000000a14147e23 */ /* 0x002fe20008000008 */
[----:B------:R-:W0:Y:S03]  /*0f80*/  LDS.128 R12, [UR16+0x10] ;  /* 0x00001010ff0c7984 */ /* 0x000e260008000c00 */
[----:B------:R-:W-:Y:S01]  /*0f90*/  FFMA R21, R21, R9, R20 ;  /* 0x0000000915157223 */ /* 0x000fe20000000014 */
[----:B------:R-:W-:Y:S02]  /*0fa0*/  FFMA R20, R6, R22, R33 ;  /* 0x0000001606147223 */ /* 0x000fe40000000021 */
[----:B------:R-:W-:Y:S01]  /*0fb0*/  LDS.128 R32, [UR17+0x3010] ;  /* 0x00301011ff207984 */ /* 0x000fe20008000c00 */
[----:B------:R-:W-:Y:S01]  /*0fc0*/  FFMA R22, R22, R10, R21 ;  /* 0x0000000a16167223 */ /* 0x000fe20000000015 */
[----:B------:R-:W-:Y:S01]  /*0fd0*/  FFMA R21, R7, R23, R20 ;  /* 0x0000001707157223 */ /* 0x000fe20000000014 */
[----:B--2---:R-:W-:Y:S01]  /*0fe0*/  FFMA R20, R4, R28, R3 ;  /* 0x0000001c04147223 */ /* 0x004fe20000000003 */
[----:B------:R-:W-:Y:S01]  /*0ff0*/  FFMA R28, R28, R8, UR9 ;  /* 0x000000091c1c7e23 */ /* 0x000fe20008000008 */
[----:B------:R-:W-:-:S02]  /*1000*/  FFMA R23, R23, R11, R22 ;  /* 0x0000000b17177223 */ /* 0x000fc40000000016 */
[----:B------:R-:W-:Y:S01]  /*1010*/  FFMA R3, R5, R29, R20 ;  /* 0x0000001d05037223 */ /* 0x000fe20000000014 */
[----:B------:R-:W-:-:S03]  /*1020*/  FFMA R29, R29, R9, R28 ;  /* 0x000000091d1d7223 */ /* 0x000fc6000000001c */
[----:B------:R-:W-:Y:S01]  /*1030*/  FFMA R28, R6, R30, R3 ;  /* 0x0000001e061c7223 */ /* 0x000fe20000000003 */
[----:B------:R-:W-:-:S03]  /*1040*/  FFMA R30, R30, R10, R29 ;  /* 0x0000000a1e1e7223 */ /* 0x000fc6000000001d */
[----:B------:R-:W-:Y:S01]  /*1050*/  FFMA R3, R7, R31, R28 ;  /* 0x0000001f07037223 */ /* 0x000fe2000000001c */
[----:B0-----:R-:W-:Y:S01]  /*1060*/  FFMA R22, R12, R24, R21 ;  /* 0x000000180c167223 */ /* 0x001fe20000000015 */
[----:B------:R-:W-:-:S03]  /*1070*/  FFMA R24, R24, R16, R23 ;  /* 0x0000001018187223 */ /* 0x000fc60000000017 */
[----:B------:R-:W-:Y:S01]  /*1080*/  FFMA R21, R13, R25, R22 ;  /* 0x000000190d157223 */ /* 0x000fe20000000016 */
[----:B------:R-:W-:-:S03]  /*1090*/  FFMA R25, R25, R17, R24 ;  /* 0x0000001119197223 */ /* 0x000fc60000000018 */
[----:B------:R-:W-:Y:S01]  /*10a0*/  FFMA R24, R14, R26, R21 ;  /* 0x0000001a0e187223 */ /* 0x000fe20000000015 */
[----:B------:R-:W-:Y:S01]  /*10b0*/  FFMA R26, R26, R18, R25 ;  /* 0x000000121a1a7223 */ /* 0x000fe20000000019 */
[----:B------:R-:W0:Y:S01]  /*10c0*/  LDS.128 R20, [UR17+0x810] ;  /* 0x00081011ff147984 */ /* 0x000e220008000c00 */
[----:B------:R-:W-:Y:S01]  /*10d0*/  FFMA R25, R31, R11, R30 ;  /* 0x0000000b1f197223 */ /* 0x000fe2000000001e */
[----:B------:R-:W-:Y:S01]  /*10e0*/  FFMA R37, R15, R27, R24 ;  /* 0x0000001b0f257223 */ /* 0x000fe20000000018 */
[----:B------:R-:W-:Y:S01]  /*10f0*/  FFMA R26, R27, R19, R26 ;  /* 0x000000131b1a7223 */ /* 0x000fe2000000001a */
[----:B------:R-:W1:Y:S04]  /*1100*/  LDS.128 R28, [UR17+0x2000] ;  /* 0x00200011ff1c7984 */ /* 0x000e680008000c00 */
[----:B------:R-:W-:Y:S01]  /*1110*/  R2UR UR10, R26 ;  /* 0x000000001a0a72ca */ /* 0x000fe200000e0000 */
[----:B0-----:R-:W-:Y:S01]  /*1120*/  FFMA R24, R12, R20, R3 ;  /* 0x000000140c187223 */ /* 0x001fe20000000003 */
[----:B------:R-:W-:Y:S01]  /*1130*/  FFMA R26, R20, R16, R25 ;  /* 0x00000010141a7223 */ /* 0x000fe20000000019 */
[----:B-1----:R-:W-:Y:S01]  /*1140*/  FFMA R20, R4, R28, UR14 ;  /* 0x0000000e04147e23 */ /* 0x002fe2000800001c */
[----:B------:R-:W-:Y:S01]  /*1150*/  FFMA R28, R28, R8, UR8 ;  /* 0x000000081c1c7e23 */ /* 0x000fe20008000008 */
[----:B------:R-:W-:Y:S01]  /*1160*/  FFMA R3, R13, R21, R24 ;  /* 0x000000150d037223 */ /* 0x000fe20000000018 */
        /* <DEDUP_REMOVED lines=10> */
[----:B------:R-:W0:Y:S01]  /*1210*/  LDS.128 R20, [UR17+0x2010] ;  /* 0x00201011ff147984 */ /* 0x000e220008000c00 */
[----:B------:R-:W-:-:S02]  /*1220*/  FFMA R27, R31, R11, R30 ;  /* 0x0000000b1f1b7223 */ /* 0x000fc4000000001e */
[----:B------:R-:W-:Y:S01]  /*1230*/  R2UR UR9, R26 ;  /* 0x000000001a0972ca */ /* 0x000fe200000e0000 */
[----:B------:R-:W1:Y:S01]  /*1240*/  LDS.128 R28, [UR17+0x2800] ;  /* 0x00280011ff1c7984 */ /* 0x000e620008000c00 */
[----:B0-----:R-:W-:Y:S01]  /*1250*/  FFMA R24, R12, R20, R25 ;  /* 0x000000140c187223 */ /* 0x001fe20000000019 */
[----:B------:R-:W-:Y:S01]  /*1260*/  FFMA R26, R20, R16, R27 ;  /* 0x00000010141a7223 */ /* 0x000fe2000000001b */
[----:B-1----:R-:W-:Y:S01]  /*1270*/  FFMA R20, R4, R28, UR13 ;  /* 0x0000000d04147e23 */ /* 0x002fe2000800001c */
[----:B------:R-:W-:-:S03]  /*1280*/  FFMA R28, R28, R8, UR7 ;  /* 0x000000071c1c7e23 */ /* 0x000fc60008000008 */
        /* <DEDUP_REMOVED lines=8> */
[----:B------:R-:W-:Y:S01]  /*1310*/  FFMA R22, R22, R18, R21 ;  /* 0x0000001216167223 */ /* 0x000fe20000000015 */
[----:B------:R-:W-:Y:S01]  /*1320*/  FFMA R21, R7, R31, R20 ;  /* 0x0000001f07157223 */ /* 0x000fe20000000014 */
[----:B------:R-:W-:Y:S01]  /*1330*/  FFMA R31, R31, R11, R30 ;  /* 0x0000000b1f1f7223 */ /* 0x000fe2000000001e */
[----:B------:R-:W-:Y:S01]  /*1340*/  FFMA R20, R15, R23, R28 ;  /* 0x000000170f147223 */ /* 0x000fe2000000001c */
[----:B------:R-:W-:-:S04]  /*1350*/  FFMA R23, R23, R19, R22 ;  /* 0x0000001317177223 */ /* 0x000fc80000000016 */
[----:B------:R-:W-:Y:S02]  /*1360*/  R2UR UR14, R20 ;  /* 0x00000000140e72ca */ /* 0x000fe400000e0000 */
[----:B------:R-:W-:Y:S01]  /*1370*/  R2UR UR8, R23 ;  /* 0x00000000170872ca */ /* 0x000fe200000e0000 */
[----:B0-----:R-:W-:Y:S01]  /*1380*/  FFMA R22, R12, R24, R21 ;  /* 0x000000180c167223 */ /* 0x001fe20000000015 */
[----:B------:R-:W-:Y:S02]  /*1390*/  FFMA R24, R24, R16, R31 ;  /* 0x0000001018187223 */ /* 0x000fe4000000001f */
[----:B------:R-:W0:Y:S01]  /*13a0*/  LDS.128 R28, [UR17+0x1000] ;  /* 0x00100011ff1c7984 */ /* 0x000e220008000c00 */
[----:B------:R-:W-:Y:S01]  /*13b0*/  FFMA R21, R13, R25, R22 ;  /* 0x000000190d157223 */ /* 0x000fe20000000016 */
[----:B------:R-:W-:-:S03]  /*13c0*/  FFMA R25, R25, R17, R24 ;  /* 0x0000001119197223 */ /* 0x000fc60000000018 */
[----:B------:R-:W-:Y:S01]  /*13d0*/  FFMA R24, R14, R26, R21 ;  /* 0x0000001a0e187223 */ /* 0x000fe20000000015 */
[----:B------:R-:W-:Y:S01]  /*13e0*/  FFMA R26, R26, R18, R25 ;  /* 0x000000121a1a7223 */ /* 0x000fe20000000019 */
[----:B------:R-:W1:Y:S01]  /*13f0*/  LDS.128 R20, [UR17+0x1800] ;  /* 0x00180011ff147984 */ /* 0x000e620008000c00 */
[----:B0-----:R-:W-:Y:S01]  /*1400*/  FFMA R38, R4, R28, R38 ;  /* 0x0000001c04267223 */ /* 0x001fe20000000026 */
[----:B------:R-:W-:Y:S01]  /*1410*/  FFMA R28, R28, R8, R39 ;  /* 0x000000081c1c7223 */ /* 0x000fe20000000027 */
[----:B------:R-:W-:Y:S02]  /*1420*/  FFMA R39, R27, R19, R26 ;  /* 0x000000131b277223 */ /* 0x000fe4000000001a */
[----:B------:R-:W-:Y:S01]  /*1430*/  FFMA R25, R5, R29, R38 ;  /* 0x0000001d05197223 */ /* 0x000fe20000000026 */
[----:B------:R-:W-:Y:S01]  /*1440*/  FFMA R29, R29, R9, R28 ;  /* 0x000000091d1d7223 */ /* 0x000fe2000000001c */
[----:B------:R-:W-:Y:S01]  /*1450*/  FFMA R38, R15, R27, R24 ;  /* 0x0000001b0f267223 */ /* 0x000fe20000000018 */
[----:B-1----:R-:W-:Y:S01]  /*1460*/  FFMA R2, R4, R20, R2 ;  /* 0x0000001404027223 */ /* 0x002fe20000000002 */
[----:B------:R-:W-:Y:S01]  /*1470*/  FFMA R28, R6, R30, R25 ;  /* 0x0000001e061c7223 */ /* 0x000fe20000000019 */
[----:B------:R-:W-:Y:S01]  /*1480*/  FFMA R30, R30, R10, R29 ;  /* 0x0000000a1e1e7223 */ /* 0x000fe2000000001d */
[----:B------:R-:W0:Y:S01]  /*1490*/  LDS.128 R24, [UR17+0x3000] ;  /* 0x00300011ff187984 */ /* 0x000e220008000c00 */
[----:B------:R-:W-:Y:S01]  /*14a0*/  FFMA R29, R5, R21, R2 ;  /* 0x00000015051d7223 */ /* 0x000fe20000000002 */
[----:B------:R-:W-:Y:S01]  /*14b0*/  FFMA R41, R7, R31, R28 ;  /* 0x0000001f07297223 */ /* 0x000fe2000000001c */
[----:B------:R-:W-:Y:S01]  /*14c0*/  FFMA R43, R31, R11, R30 ;  /* 0x0000000b1f2b7223 */ /* 0x000fe2000000001e */
[----:B------:R-:W-:Y:S01]  /*14d0*/  FFMA R20, R20, R8, R36 ;  /* 0x0000000814147223 */ /* 0x000fe20000000024 */
[----:B------:R-:W-:Y:S01]  /*14e0*/  FFMA R2, R6, R22, R29 ;  /* 0x0000001606027223 */ /* 0x000fe2000000001d */
[----:B------:R-:W-:Y:S01]  /*14f0*/  R2UR UR13, R38 ;  /* 0x00000000260d72ca */ /* 0x000fe200000e0000 */
[----:B------:R-:W1:Y:S01]  /*1500*/  LDS.128 R28, [UR17+0x3800] ;  /* 0x00380011ff1c7984 */ /* 0x000e620008000c00 */
[----:B------:R-:W-:Y:S01]  /*1510*/  FFMA R21, R21, R9, R20 ;  /* 0x0000000915157223 */ /* 0x000fe20000000014 */
[----:B------:R-:W-:-:S03]  /*1520*/  R2UR UR7, R39 ;  /* 0x00000000270772ca */ /* 0x000fc600000e0000 */
[----:B------:R-:W-:Y:S01]  /*1530*/  FFMA R22, R22, R10, R21 ;  /* 0x0000000a16167223 */ /* 0x000fe20000000015 */
[----:B0-----:R-:W-:Y:S01]  /*1540*/  FFMA R20, R4, R24, UR12 ;  /* 0x0000000c04147e23 */ /* 0x001fe20008000018 */
[----:B------:R-:W-:-:S03]  /*1550*/  FFMA R24, R24, R8, UR6 ;  /* 0x0000000618187e23 */ /* 0x000fc60008000008 */
[----:B------:R-:W-:Y:S01]  /*1560*/  FFMA R21, R5, R25, R20 ;  /* 0x0000001905157223 */ /* 0x000fe20000000014 */
[----:B------:R-:W-:Y:S01]  /*1570*/  FFMA R25, R25, R9, R24 ;  /* 0x0000000919197223 */ /* 0x000fe20000000018 */
[----:B-1----:R-:W-:Y:S01]  /*1580*/  FFMA R4, R4, R28, UR11 ;  /* 0x0000000b04047e23 */ /* 0x002fe2000800001c */
[----:B------:R-:W-:-:S03]  /*1590*/  FFMA R8, R28, R8, UR5 ;  /* 0x000000051c087e23 */ /* 0x000fc60008000008 */
[----:B------:R-:W-:Y:S01]  /*15a0*/  FFMA R5, R5, R29, R4 ;  /* 0x0000001d05057223 */ /* 0x000fe20000000004 */
[----:B------:R-:W-:Y:S01]  /*15b0*/  FFMA R4, R6, R26, R21 ;  /* 0x0000001a06047223 */ /* 0x000fe20000000015 */
[----:B------:R-:W-:Y:S01]  /*15c0*/  FFMA R26, R26, R10, R25 ;  /* 0x0000000a1a1a7223 */ /* 0x000fe20000000019 */
[----:B------:R-:W-:Y:S01]  /*15d0*/  FFMA R9, R29, R9, R8 ;  /* 0x000000091d097223 */ /* 0x000fe20000000008 */
[C---:B------:R-:W-:Y:S01]  /*15e0*/  FFMA R25, R7.reuse, R23, R2 ;  /* 0x0000001707197223 */ /* 0x040fe20000000002 */
[----:B------:R-:W-:Y:S01]  /*15f0*/  FFMA R21, R7, R27, R4 ;  /* 0x0000001b07157223 */ /* 0x000fe20000000004 */
[-C--:B------:R-:W-:Y:S01]  /*1600*/  FFMA R29, R23, R11.reuse, R22 ;  /* 0x0000000b171d7223 */ /* 0x080fe20000000016 */
        /* <DEDUP_REMOVED lines=8> */
[----:B------:R-:W1:Y:S01]  /*1690*/  LDS.128 R4, [UR17+0x1010] ;  /* 0x00101011ff047984 */ /* 0x000e620008000c00 */
[----:B------:R-:W-:Y:S01]  /*16a0*/  FFMA R31, R31, R11, R10 ;  /* 0x0000000b1f1f7223 */ /* 0x000fe2000000000a */
[----:B------:R-:W-:Y:S01]  /*16b0*/  FFMA R33, R33, R17, R32 ;  /* 0x0000001121217223 */ /* 0x000fe20000000020 */
[----:B------:R-:W-:-:S02]  /*16c0*/  FFMA R2, R14, R34, R9 ;  /* 0x000000220e027223 */ /* 0x000fc40000000009 */
[----:B------:R-:W2:Y:S01]  /*16d0*/  LDS.128 R8, [UR17+0x1810] ;  /* 0x00181011ff087984 */ /* 0x000ea20008000c00 */
[----:B------:R-:W-:Y:S01]  /*16e0*/  FFMA R34, R34, R18, R33 ;  /* 0x0000001222227223 */ /* 0x000fe20000000021 */
[----:B------:R-:W-:-:S03]  /*16f0*/  FFMA R24, R15, R35, R2 ;  /* 0x000000230f187223 */ /* 0x000fc60000000002 */
[----:B------:R-:W-:Y:S02]  /*1700*/  FFMA R34, R35, R19, R34 ;  /* 0x0000001323227223 */ /* 0x000fe40000000022 */
[----:B------:R-:W-:-:S03]  /*1710*/  R2UR UR12, R24 ;  /* 0x00000000180c72ca */ /* 0x000fc600000e0000 */
[----:B------:R-:W-:Y:S01]  /*1720*/  R2UR UR6, R34 ;  /* 0x00000000220672ca */ /* 0x000fe200000e0000 */
[----:B0-----:R-:W-:Y:S01]  /*1730*/  FFMA R2, R12, R20, R27 ;  /* 0x000000140c027223 */ /* 0x001fe2000000001b */
[----:B------:R-:W-:-:S03]  /*1740*/  FFMA R20, R20, R16, R31 ;  /* 0x0000001014147223 */ /* 0x000fc6000000001f */
[----:B------:R-:W-:Y:S01]  /*1750*/  FFMA R27, R13, R21, R2 ;  /* 0x000000150d1b7223 */ /* 0x000fe20000000002 */
[----:B------:R-:W-:Y:S01]  /*1760*/  FFMA R21, R21, R17, R20 ;  /* 0x0000001115157223 */ /* 0x000fe20000000014 */
[----:B-1----:R-:W-:Y:S01]  /*1770*/  FFMA R2, R12, R4, R41 ;  /* 0x000000040c027223 */ /* 0x002fe20000000029 */
[----:B------:R-:W-:Y:S01]  /*1780*/  FFMA R20, R4, R16, R43 ;  /* 0x0000001004147223 */ /* 0x000fe2000000002b */
[----:B------:R-:W-:Y:S01]  /*1790*/  FFMA R4, R14, R22, R27 ;  /* 0x000000160e047223 */ /* 0x000fe2000000001b */
[----:B------:R-:W-:Y:S01]  /*17a0*/  FFMA R22, R22, R18, R21 ;  /* 0x0000001216167223 */ /* 0x000fe20000000015 */
[----:B--2---:R-:W-:Y:S01]  /*17b0*/  FFMA R12, R12, R8, R25 ;  /* 0x000000080c0c7223 */ /* 0x004fe20000000019 */
[----:B------:R-:W-:Y:S01]  /*17c0*/  FFMA R8, R8, R16, R29 ;  /* 0x0000001008087223 */ /* 0x000fe2000000001d */
[----:B------:R-:W-:Y:S01]  /*17d0*/  FFMA R4, R15, R23, R4 ;  /* 0x000000170f047223 */ /* 0x000fe20000000004 */
[----:B------:R-:W-:Y:S01]  /*17e0*/  FFMA R22, R23, R19, R22 ;  /* 0x0000001317167223 */ /* 0x000fe20000000016 */
[C---:B------:R-:W-:Y:S01]  /*17f0*/  FFMA R21, R13.reuse, R5, R2 ;  /* 0x000000050d157223 */ /* 0x040fe20000000002 */
[----:B------:R-:W-:Y:S01]  /*1800*/  FFMA R13, R13, R9, R12 ;  /* 0x000000090d0d7223 */ /* 0x000fe2000000000c */
[-C--:B------:R-:W-:Y:S01]  /*1810*/  FFMA R5, R5, R17.reuse, R20 ;  /* 0x0000001105057223 */ /* 0x080fe20000000014 */
[----:B------:R-:W-:Y:S01]  /*1820*/  R2UR UR11, R4 ;  /* 0x00000000040b72ca */ /* 0x000fe200000e0000 */
[----:B------:R-:W-:Y:S01]  /*1830*/  FFMA R9, R9, R17, R8 ;  /* 0x0000001109097223 */ /* 0x000fe20000000008 */
[----:B------:R-:W-:Y:S01]  /*1840*/  R2UR UR5, R22 ;  /* 0x00000000160572ca */ /* 0x000fe200000e0000 */
[C---:B------:R-:W-:Y:S01]  /*1850*/  FFMA R38, R14.reuse, R6, R21 ;  /* 0x000000060e267223 */ /* 0x040fe20000000015 */
[----:B------:R-:W-:Y:S01]  /*1860*/  FFMA R2, R14, R10, R13 ;  /* 0x0000000a0e027223 */ /* 0x000fe2000000000d */
[-C--:B------:R-:W-:Y:S01]  /*1870*/  FFMA R6, R6, R18.reuse, R5 ;  /* 0x0000001206067223 */ /* 0x080fe20000000005 */
[----:B------:R-:W-:Y:S01]  /*1880*/  FFMA R10, R10, R18, R9 ;  /* 0x000000120a0a7223 */ /* 0x000fe20000000009 */
[C---:B------:R-:W-:Y:S01]  /*1890*/  FFMA R38, R15.reuse, R7, R38 ;  /* 0x000000070f267223 */ /* 0x040fe20000000026 */
[----:B------:R-:W-:Y:S01]  /*18a0*/  FFMA R2, R15, R11, R2 ;  /* 0x0000000b0f027223 */ /* 0x000fe20000000002 */
[-C--:B------:R-:W-:Y:S01]  /*18b0*/  FFMA R39, R7, R19.reuse, R6 ;  /* 0x0000001307277223 */ /* 0x080fe20000000006 */
[----:B------:R-:W-:Y:S01]  /*18c0*/  FFMA R36, R11, R19, R10 ;  /* 0x000000130b247223 */ /* 0x000fe2000000000a */
[----:B------:R-:W-:Y:S06]  /*18d0*/  BRA.U UP0, `(.L_x_2) ;  /* 0xfffffff500747547 */ /* 0x000fec000b83ffff */
[----:B------:R-:W-:Y:S01]  /*18e0*/  UPLOP3.LUT UP0, UPT, UPT, UPT, UPT, 0x40, 0x4 ;  /* 0x000000000004789c */ /* 0x000fe20003f0e870 */
[----:B------:R-:W-:Y:S01]  /*18f0*/  UMOV UR4, 0x200 ;  /* 0x0000020000047882 */ /* 0x000fe20000000000 */
[----:B------:R-:W-:Y:S09]  /*1900*/  BRA.U UP1, `(.L_x_3) ;  /* 0xffffffe9010c7547 */ /* 0x000ff2000b83ffff */
[----:B------:R-:W0:Y:S01]  /*1910*/  LDC.64 R6, c[0x0][0x398] ;  /* 0x0000e600ff067b82 */ /* 0x000e220000000a00 */
[----:B------:R-:W-:-:S07]  /*1920*/  SHF.L.U32 R9, R0, 0x3, RZ ;  /* 0x0000000300097819 */ /* 0x000fce00000006ff */
[----:B------:R-:W1:Y:S01]  /*1930*/  LDC.64 R4, c[0x0][0x390] ;  /* 0x0000e400ff047b82 */ /* 0x000e620000000a00 */
[----:B0-----:R-:W-:-:S05]  /*1940*/  IMAD.WIDE.U32 R6, R9, 0x4, R6 ;  /* 0x0000000409067825 */ /* 0x001fca00078e0006 */
[----:B------:R-:W2:Y:S04]  /*1950*/  LDG.E.CONSTANT R0, desc[UR20][R6.64] ;  /* 0x0000001406007981 */ /* 0x000ea8000c1e9900 */
[----:B------:R-:W3:Y:S04]  /*1960*/  LDG.E.CONSTANT R8, desc[UR20][R6.64+0x4] ;  /* 0x0000041406087981 */ /* 0x000ee8000c1e9900 */
[----:B------:R-:W4:Y:S04]  /*1970*/  LDG.E.CONSTANT R10, desc[UR20][R6.64+0x8] ;  /* 0x00000814060a7981 */ /* 0x000f28000c1e9900 */
[----:B------:R-:W5:Y:S04]  /*1980*/  LDG.E.CONSTANT R11, desc[UR20][R6.64+0xc] ;  /* 0x00000c14060b7981 */ /* 0x000f68000c1e9900 */
[----:B------:R-:W5:Y:S04]  /*1990*/  LDG.E.CONSTANT R13, desc[UR20][R6.64+0x14] ;  /* 0x00001414060d7981 */ /* 0x000f68000c1e9900 */
[----:B------:R-:W5:Y:S04]  /*19a0*/  LDG.E.CONSTANT R12, desc[UR20][R6.64+0x10] ;  /* 0x00001014060c7981 */ /* 0x000f68000c1e9900 */
[----:B------:R-:W5:Y:S04]  /*19b0*/  LDG.E.CONSTANT R14, desc[UR20][R6.64+0x18] ;  /* 0x00001814060e7981 */ /* 0x000f68000c1e9900 */
[----:B------:R5:W5:Y:S01]  /*19c0*/  LDG.E.CONSTANT R16, desc[UR20][R6.64+0x1c] ;  /* 0x00001c1406107981 */ /* 0x000b62000c1e9900 */
[----:B-1----:R-:W-:-:S04]  /*19d0*/  IMAD.WIDE.U32 R4, R9, 0x4, R4 ;  /* 0x0000000409047825 */ /* 0x002fc800078e0004 */
[----:B--2---:R-:W-:Y:S01]  /*19e0*/  FADD R17, R0, UR10 ;  /* 0x0000000a00117e21 */ /* 0x004fe20008000000 */
[----:B---3--:R-:W-:Y:S01]  /*19f0*/  FADD R3, R3, R8 ;  /* 0x0000000803037221 */ /* 0x008fe20000000000 */
[----:B------:R-:W-:Y:S01]  /*1a00*/  FADD R19, R8, UR9 ;  /* 0x0000000908137e21 */ /* 0x000fe20008000000 */
[----:B----4-:R-:W-:Y:S02]  /*1a10*/  FADD R9, R38, R10 ;  /* 0x0000000a26097221 */ /* 0x010fe40000000000 */
[----:B------:R0:W-:Y:S01]  /*1a20*/  STG.E desc[UR20][R4.64+0xfa0], R17 ;  /* 0x000fa01104007986 */ /* 0x0001e2000c101914 */
[----:B------:R-:W-:Y:S01]  /*1a30*/  FADD R37, R37, R0 ;  /* 0x0000000025257221 */ /* 0x000fe20000000000 */
[----:B------:R-:W-:Y:S01]  /*1a40*/  FADD R39, R39, R10 ;  /* 0x0000000a27277221 */ /* 0x000fe20000000000 */
[--C-:B-----5:R-:W-:Y:S01]  /*1a50*/  FADD R7, R2, R11.reuse ;  /* 0x0000000b02077221 */ /* 0x120fe20000000000 */
[----:B------:R1:W-:Y:S01]  /*1a60*/  STG.E desc[UR20][R4.64+0x4], R3 ;  /* 0x0000040304007986 */ /* 0x0003e2000c101914 */
[----:B------:R-:W-:Y:S01]  /*1a70*/  FADD R21, R36, R11 ;  /* 0x0000000b24157221 */ /* 0x000fe20000000000 */
[----:B------:R-:W-:-:S02]  /*1a80*/  FADD R15, R13, UR13 ;  /* 0x0000000d0d0f7e21 */ /* 0x000fc40008000000 */
[----:B------:R2:W-:Y:S01]  /*1a90*/  STG.E desc[UR20][R4.64+0xfa4], R19 ;  /* 0x000fa41304007986 */ /* 0x0005e2000c101914 */
[----:B------:R-:W-:Y:S01]  /*1aa0*/  FADD R13, R13, UR7 ;  /* 0x000000070d0d7e21 */ /* 0x000fe20008000000 */
[C---:B------:R-:W-:Y:S02]  /*1ab0*/  FADD R11, R12.reuse, UR14 ;  /* 0x0000000e0c0b7e21 */ /* 0x040fe40008000000 */
[----:B------:R3:W-:Y:S01]  /*1ac0*/  STG.E desc[UR20][R4.64+0x8], R9 ;  /* 0x0000080904007986 */ /* 0x0007e2000c101914 */
[----:B------:R-:W-:Y:S01]  /*1ad0*/  FADD R23, R12, UR8 ;  /* 0x000000080c177e21 */ /* 0x000fe20008000000 */
[C---:B0-----:R-:W-:Y:S01]  /*1ae0*/  FADD R17, R14.reuse, UR6 ;  /* 0x000000060e117e21 */ /* 0x041fe20008000000 */
[----:B-1----:R-:W-:Y:S01]  /*1af0*/  FADD R3, R14, UR12 ;  /* 0x0000000c0e037e21 */ /* 0x002fe20008000000 */
[C---:B--2---:R-:W-:Y:S01]  /*1b00*/  FADD R19, R16.reuse, UR5 ;  /* 0x0000000510137e21 */ /* 0x044fe20008000000 */
[----:B---3--:R-:W-:Y:S01]  /*1b10*/  FADD R9, R16, UR11 ;  /* 0x0000000b10097e21 */ /* 0x008fe20008000000 */
[----:B------:R-:W-:Y:S04]  /*1b20*/  STG.E desc[UR20][R4.64], R37 ;  /* 0x0000002504007986 */ /* 0x000fe8000c101914 */
        /* <DEDUP_REMOVED lines=10> */
[----:B------:R-:W-:Y:S01]  /*1bd0*/  STG.E desc[UR20][R4.64+0xfbc], R19 ;  /* 0x000fbc1304007986 */ /* 0x000fe2000c101914 */
[----:B------:R-:W-:Y:S05]  /*1be0*/  EXIT ;  /* 0x000000000000794d */ /* 0x000fea0003800000 */
.L_x_4:
[----:B------:R-:W-:-:S00]  /*1bf0*/  BRA `(.L_x_4) ;  /* 0xfffffffc00fc7947 */ /* 0x000fc0000383ffff */
[----:B------:R-:W-:-:S00]  /*1c00*/  NOP ;  /* 0x0000000000007918 */ /* 0x000fc00000000000 */
[----:B------:R-:W-:-:S00]  /*1c10*/  NOP ;  /* 0x0000000000007918 */ /* 0x000fc00000000000 */
[----:B------:R-:W-:-:S00]  /*1c20*/  NOP ;  /* 0x0000000000007918 */ /* 0x000fc00000000000 */
[----:B------:R-:W-:-:S00]  /*1c30*/  NOP ;  /* 0x0000000000007918 */ /* 0x000fc00000000000 */
[----:B------:R-:W-:-:S00]  /*1c40*/  NOP ;  /* 0x0000000000007918 */ /* 0x000fc00000000000 */
[----:B------:R-:W-:-:S00]  /*1c50*/  NOP ;  /* 0x0000000000007918 */ /* 0x000fc00000000000 */
[----:B------:R-:W-:-:S00]  /*1c60*/  NOP ;  /* 0x0000000000007918 */ /* 0x000fc00000000000 */
[----:B------:R-:W-:-:S00]  /*1c70*/  NOP ;  /* 0x0000000000007918 */ /* 0x000fc00000000000 */
.L_x_5:


//--------------------- .nv.shared.my_kernel_kernel0 --------------------------
	.section	.nv.shared.my_kernel_kernel0,"aw",@nobits
	.sectionflags	@""
	.align	4
.nv.shared.my_kernel_kernel0:
	.zero		21504


//--------------------- .nv.shared.reserved.0     --------------------------
	.section	.nv.shared.reserved.0,"aw",@nobits
	.weak		__nv_reservedSMEM_offset_0_alias
	.size		__nv_reservedSMEM_offset_0_alias, 0, 64
	.other		__nv_reservedSMEM_offset_0_alias,@"STO_CUDA_RESERVED_SHARED STV_DEFAULT"
__nv_reservedSMEM_offset_0_alias:
	.zero		0
	.zero		64


//--------------------- .nv.constant0.my_kernel_kernel0 --------------------------
	.section	.nv.constant0.my_kernel_kernel0,"a",@progbits
	.sectionflags	@""
	.align	4
.nv.constant0.my_kernel_kernel0:
	.zero		928


//--------------------- SYMBOLS --------------------------

	.type		.nv.reservedSmem.offset0,@object
	.size		.nv.reservedSmem.offset0,0x4
	.type		.nv.reservedSmem.cap,@object
	.size		.nv.reservedSmem.cap,0x4
